//
// Generated by NVIDIA NVVM Compiler
//
// Compiler Build ID: CL-36424714
// Cuda compilation tools, release 13.0, V13.0.88
// Based on NVVM 20.0.0
//

.version 9.0
.target sm_100
.address_size 64

	// .globl	_Z10compute_ApiPKfPf

.visible .entry _Z10compute_ApiPKfPf(
	.param .u32 _Z10compute_ApiPKfPf_param_0,
	.param .u64 .ptr .align 1 _Z10compute_ApiPKfPf_param_1,
	.param .u64 .ptr .align 1 _Z10compute_ApiPKfPf_param_2
)
{
	.reg .pred 	%p<8>;
	.reg .b32 	%r<20>;
	.reg .b32 	%f<7>;
	.reg .b64 	%rd<16>;
	.reg .b64 	%fd<11>;

	ld.param.u32 	%r4, [_Z10compute_ApiPKfPf_param_0];
	ld.param.u64 	%rd2, [_Z10compute_ApiPKfPf_param_1];
	ld.param.u64 	%rd3, [_Z10compute_ApiPKfPf_param_2];
	cvta.to.global.u64 	%rd1, %rd3;
	mov.u32 	%r5, %ctaid.x;
	mov.u32 	%r6, %ntid.x;
	mov.u32 	%r7, %tid.x;
	mad.lo.s32 	%r1, %r5, %r6, %r7;
	mov.u32 	%r8, %ctaid.y;
	mov.u32 	%r9, %ntid.y;
	mov.u32 	%r10, %tid.y;
	mad.lo.s32 	%r11, %r8, %r9, %r10;
	setp.gt.s32 	%p1, %r1, 0;
	setp.ne.s32 	%p2, %r11, 0;
	and.pred  	%p3, %p1, %p2;
	setp.le.s32 	%p4, %r1, %r4;
	and.pred  	%p5, %p4, %p3;
	setp.le.s32 	%p6, %r11, %r4;
	and.pred  	%p7, %p5, %p6;
	@%p7 bra 	$L__BB0_2;
	mad.lo.s32 	%r18, %r1, %r4, %r11;
	mul.wide.s32 	%rd14, %r18, 4;
	add.s64 	%rd15, %rd1, %rd14;
	mov.b32 	%r19, 0;
	st.global.u32 	[%rd15], %r19;
	bra.uni 	$L__BB0_3;
$L__BB0_2:
	cvta.to.global.u64 	%rd4, %rd2;
	mul.lo.s32 	%r12, %r1, %r4;
	add.s32 	%r13, %r12, %r11;
	mul.wide.u32 	%rd5, %r13, 4;
	add.s64 	%rd6, %rd4, %rd5;
	ld.global.f32 	%f1, [%rd6];
	cvt.f64.f32 	%fd1, %f1;
	mul.f64 	%fd2, %fd1, 0d4010000000000000;
	sub.s32 	%r14, %r12, %r4;
	add.s32 	%r15, %r14, %r11;
	mul.wide.u32 	%rd7, %r15, 4;
	add.s64 	%rd8, %rd4, %rd7;
	ld.global.f32 	%f2, [%rd8];
	cvt.f64.f32 	%fd3, %f2;
	sub.f64 	%fd4, %fd2, %fd3;
	add.s32 	%r16, %r13, %r4;
	mul.wide.u32 	%rd9, %r16, 4;
	add.s64 	%rd10, %rd4, %rd9;
	ld.global.f32 	%f3, [%rd10];
	cvt.f64.f32 	%fd5, %f3;
	sub.f64 	%fd6, %fd4, %fd5;
	add.s32 	%r17, %r13, -1;
	mul.wide.u32 	%rd11, %r17, 4;
	add.s64 	%rd12, %rd4, %rd11;
	ld.global.f32 	%f4, [%rd12];
	cvt.f64.f32 	%fd7, %f4;
	sub.f64 	%fd8, %fd6, %fd7;
	ld.global.f32 	%f5, [%rd6+4];
	cvt.f64.f32 	%fd9, %f5;
	sub.f64 	%fd10, %fd8, %fd9;
	cvt.rn.f32.f64 	%f6, %fd10;
	add.s64 	%rd13, %rd1, %rd5;
	st.global.f32 	[%rd13], %f6;
$L__BB0_3:
	ret;

}
	// .globl	_Z6reduceiPKfS0_Pf
.visible .entry _Z6reduceiPKfS0_Pf(
	.param .u32 _Z6reduceiPKfS0_Pf_param_0,
	.param .u64 .ptr .align 1 _Z6reduceiPKfS0_Pf_param_1,
	.param .u64 .ptr .align 1 _Z6reduceiPKfS0_Pf_param_2,
	.param .u64 .ptr .align 1 _Z6reduceiPKfS0_Pf_param_3
)
{
	.reg .pred 	%p<7>;
	.reg .b32 	%r<31>;
	.reg .b32 	%f<32>;
	.reg .b64 	%rd<20>;

	ld.param.u32 	%r12, [_Z6reduceiPKfS0_Pf_param_0];
	ld.param.u64 	%rd4, [_Z6reduceiPKfS0_Pf_param_1];
	ld.param.u64 	%rd5, [_Z6reduceiPKfS0_Pf_param_2];
	ld.param.u64 	%rd3, [_Z6reduceiPKfS0_Pf_param_3];
	cvta.to.global.u64 	%rd1, %rd5;
	cvta.to.global.u64 	%rd2, %rd4;
	mov.u32 	%r13, %ctaid.x;
	mov.u32 	%r14, %ntid.x;
	mov.u32 	%r15, %tid.x;
	mad.lo.s32 	%r29, %r13, %r14, %r15;
	mov.u32 	%r16, %nctaid.x;
	mul.lo.s32 	%r2, %r14, %r16;
	setp.ge.s32 	%p1, %r29, %r12;
	mov.f32 	%f31, 0f00000000;
	@%p1 bra 	$L__BB1_7;
	add.s32 	%r17, %r29, %r2;
	max.s32 	%r18, %r12, %r17;
	setp.lt.s32 	%p2, %r17, %r12;
	selp.u32 	%r19, 1, 0, %p2;
	add.s32 	%r20, %r17, %r19;
	sub.s32 	%r21, %r18, %r20;
	div.u32 	%r22, %r21, %r2;
	add.s32 	%r3, %r22, %r19;
	and.b32  	%r23, %r3, 3;
	setp.eq.s32 	%p3, %r23, 3;
	mov.f32 	%f31, 0f00000000;
	@%p3 bra 	$L__BB1_4;
	add.s32 	%r24, %r3, 1;
	and.b32  	%r25, %r24, 3;
	neg.s32 	%r27, %r25;
	mov.f32 	%f31, 0f00000000;
$L__BB1_3:
	.pragma "nounroll";
	mul.wide.s32 	%rd6, %r29, 4;
	add.s64 	%rd7, %rd1, %rd6;
	add.s64 	%rd8, %rd2, %rd6;
	ld.global.f32 	%f12, [%rd8];
	ld.global.f32 	%f13, [%rd7];
	fma.rn.f32 	%f31, %f12, %f13, %f31;
	add.s32 	%r29, %r29, %r2;
	add.s32 	%r27, %r27, 1;
	setp.ne.s32 	%p4, %r27, 0;
	@%p4 bra 	$L__BB1_3;
$L__BB1_4:
	setp.lt.u32 	%p5, %r3, 3;
	@%p5 bra 	$L__BB1_7;
	mul.wide.s32 	%rd12, %r2, 4;
	shl.b32 	%r26, %r2, 2;
$L__BB1_6:
	mul.wide.s32 	%rd9, %r29, 4;
	add.s64 	%rd10, %rd2, %rd9;
	ld.global.f32 	%f14, [%rd10];
	add.s64 	%rd11, %rd1, %rd9;
	ld.global.f32 	%f15, [%rd11];
	fma.rn.f32 	%f16, %f14, %f15, %f31;
	add.s64 	%rd13, %rd10, %rd12;
	ld.global.f32 	%f17, [%rd13];
	add.s64 	%rd14, %rd11, %rd12;
	ld.global.f32 	%f18, [%rd14];
	fma.rn.f32 	%f19, %f17, %f18, %f16;
	add.s64 	%rd15, %rd13, %rd12;
	ld.global.f32 	%f20, [%rd15];
	add.s64 	%rd16, %rd14, %rd12;
	ld.global.f32 	%f21, [%rd16];
	fma.rn.f32 	%f22, %f20, %f21, %f19;
	add.s64 	%rd17, %rd15, %rd12;
	ld.global.f32 	%f23, [%rd17];
	add.s64 	%rd18, %rd16, %rd12;
	ld.global.f32 	%f24, [%rd18];
	fma.rn.f32 	%f31, %f23, %f24, %f22;
	add.s32 	%r29, %r26, %r29;
	setp.lt.s32 	%p6, %r29, %r12;
	@%p6 bra 	$L__BB1_6;
$L__BB1_7:
	cvta.to.global.u64 	%rd19, %rd3;
	ld.global.f32 	%f25, [%rd19];
	add.f32 	%f26, %f31, %f25;
	st.global.f32 	[%rd19], %f26;
	ret;

}
	// .globl	_Z8update_xiPfPKff
.visible .entry _Z8update_xiPfPKff(
	.param .u32 _Z8update_xiPfPKff_param_0,
	.param .u64 .ptr .align 1 _Z8update_xiPfPKff_param_1,
	.param .u64 .ptr .align 1 _Z8update_xiPfPKff_param_2,
	.param .f32 _Z8update_xiPfPKff_param_3
)
{
	.reg .pred 	%p<7>;
	.reg .b32 	%r<31>;
	.reg .b32 	%f<17>;
	.reg .b64 	%rd<18>;

	ld.param.u32 	%r12, [_Z8update_xiPfPKff_param_0];
	ld.param.u64 	%rd3, [_Z8update_xiPfPKff_param_1];
	ld.param.u64 	%rd4, [_Z8update_xiPfPKff_param_2];
	ld.param.f32 	%f1, [_Z8update_xiPfPKff_param_3];
	cvta.to.global.u64 	%rd1, %rd3;
	cvta.to.global.u64 	%rd2, %rd4;
	mov.u32 	%r13, %ctaid.x;
	mov.u32 	%r14, %ntid.x;
	mov.u32 	%r15, %tid.x;
	mad.lo.s32 	%r29, %r13, %r14, %r15;
	mov.u32 	%r16, %nctaid.x;
	mul.lo.s32 	%r2, %r14, %r16;
	setp.ge.s32 	%p1, %r29, %r12;
	@%p1 bra 	$L__BB2_7;
	add.s32 	%r17, %r29, %r2;
	max.s32 	%r18, %r12, %r17;
	setp.lt.s32 	%p2, %r17, %r12;
	selp.u32 	%r19, 1, 0, %p2;
	add.s32 	%r20, %r17, %r19;
	sub.s32 	%r21, %r18, %r20;
	div.u32 	%r22, %r21, %r2;
	add.s32 	%r3, %r22, %r19;
	and.b32  	%r23, %r3, 3;
	setp.eq.s32 	%p3, %r23, 3;
	@%p3 bra 	$L__BB2_4;
	add.s32 	%r24, %r3, 1;
	and.b32  	%r25, %r24, 3;
	neg.s32 	%r27, %r25;
$L__BB2_3:
	.pragma "nounroll";
	mul.wide.s32 	%rd5, %r29, 4;
	add.s64 	%rd6, %rd1, %rd5;
	add.s64 	%rd7, %rd2, %rd5;
	ld.global.f32 	%f2, [%rd7];
	ld.global.f32 	%f3, [%rd6];
	fma.rn.f32 	%f4, %f1, %f2, %f3;
	st.global.f32 	[%rd6], %f4;
	add.s32 	%r29, %r29, %r2;
	add.s32 	%r27, %r27, 1;
	setp.ne.s32 	%p4, %r27, 0;
	@%p4 bra 	$L__BB2_3;
$L__BB2_4:
	setp.lt.u32 	%p5, %r3, 3;
	@%p5 bra 	$L__BB2_7;
	mul.wide.s32 	%rd11, %r2, 4;
	shl.b32 	%r26, %r2, 2;
$L__BB2_6:
	mul.wide.s32 	%rd8, %r29, 4;
	add.s64 	%rd9, %rd2, %rd8;
	ld.global.f32 	%f5, [%rd9];
	add.s64 	%rd10, %rd1, %rd8;
	ld.global.f32 	%f6, [%rd10];
	fma.rn.f32 	%f7, %f1, %f5, %f6;
	st.global.f32 	[%rd10], %f7;
	add.s64 	%rd12, %rd9, %rd11;
	ld.global.f32 	%f8, [%rd12];
	add.s64 	%rd13, %rd10, %rd11;
	ld.global.f32 	%f9, [%rd13];
	fma.rn.f32 	%f10, %f1, %f8, %f9;
	st.global.f32 	[%rd13], %f10;
	add.s64 	%rd14, %rd12, %rd11;
	ld.global.f32 	%f11, [%rd14];
	add.s64 	%rd15, %rd13, %rd11;
	ld.global.f32 	%f12, [%rd15];
	fma.rn.f32 	%f13, %f1, %f11, %f12;
	st.global.f32 	[%rd15], %f13;
	add.s64 	%rd16, %rd14, %rd11;
	ld.global.f32 	%f14, [%rd16];
	add.s64 	%rd17, %rd15, %rd11;
	ld.global.f32 	%f15, [%rd17];
	fma.rn.f32 	%f16, %f1, %f14, %f15;
	st.global.f32 	[%rd17], %f16;
	add.s32 	%r29, %r26, %r29;
	setp.lt.s32 	%p6, %r29, %r12;
	@%p6 bra 	$L__BB2_6;
$L__BB2_7:
	ret;

}
	// .globl	_Z8update_riPfPKff
.visible .entry _Z8update_riPfPKff(
	.param .u32 _Z8update_riPfPKff_param_0,
	.param .u64 .ptr .align 1 _Z8update_riPfPKff_param_1,
	.param .u64 .ptr .align 1 _Z8update_riPfPKff_param_2,
	.param .f32 _Z8update_riPfPKff_param_3
)
{
	.reg .pred 	%p<7>;
	.reg .b32 	%r<31>;
	.reg .b32 	%f<22>;
	.reg .b64 	%rd<18>;

	ld.param.u32 	%r12, [_Z8update_riPfPKff_param_0];
	ld.param.u64 	%rd3, [_Z8update_riPfPKff_param_1];
	ld.param.u64 	%rd4, [_Z8update_riPfPKff_param_2];
	ld.param.f32 	%f1, [_Z8update_riPfPKff_param_3];
	cvta.to.global.u64 	%rd1, %rd3;
	cvta.to.global.u64 	%rd2, %rd4;
	mov.u32 	%r13, %ctaid.x;
	mov.u32 	%r14, %ntid.x;
	mov.u32 	%r15, %tid.x;
	mad.lo.s32 	%r29, %r13, %r14, %r15;
	mov.u32 	%r16, %nctaid.x;
	mul.lo.s32 	%r2, %r14, %r16;
	setp.ge.s32 	%p1, %r29, %r12;
	@%p1 bra 	$L__BB3_7;
	add.s32 	%r17, %r29, %r2;
	max.s32 	%r18, %r12, %r17;
	setp.lt.s32 	%p2, %r17, %r12;
	selp.u32 	%r19, 1, 0, %p2;
	add.s32 	%r20, %r17, %r19;
	sub.s32 	%r21, %r18, %r20;
	div.u32 	%r22, %r21, %r2;
	add.s32 	%r3, %r22, %r19;
	and.b32  	%r23, %r3, 3;
	setp.eq.s32 	%p3, %r23, 3;
	@%p3 bra 	$L__BB3_4;
	add.s32 	%r24, %r3, 1;
	and.b32  	%r25, %r24, 3;
	neg.s32 	%r27, %r25;
$L__BB3_3:
	.pragma "nounroll";
	mul.wide.s32 	%rd5, %r29, 4;
	add.s64 	%rd6, %rd1, %rd5;
	add.s64 	%rd7, %rd2, %rd5;
	ld.global.f32 	%f2, [%rd7];
	mul.f32 	%f3, %f1, %f2;
	ld.global.f32 	%f4, [%rd6];
	sub.f32 	%f5, %f4, %f3;
	st.global.f32 	[%rd6], %f5;
	add.s32 	%r29, %r29, %r2;
	add.s32 	%r27, %r27, 1;
	setp.ne.s32 	%p4, %r27, 0;
	@%p4 bra 	$L__BB3_3;
$L__BB3_4:
	setp.lt.u32 	%p5, %r3, 3;
	@%p5 bra 	$L__BB3_7;
	mul.wide.s32 	%rd11, %r2, 4;
	shl.b32 	%r26, %r2, 2;
$L__BB3_6:
	mul.wide.s32 	%rd8, %r29, 4;
	add.s64 	%rd9, %rd2, %rd8;
	ld.global.f32 	%f6, [%rd9];
	mul.f32 	%f7, %f1, %f6;
	add.s64 	%rd10, %rd1, %rd8;
	ld.global.f32 	%f8, [%rd10];
	sub.f32 	%f9, %f8, %f7;
	st.global.f32 	[%rd10], %f9;
	add.s64 	%rd12, %rd9, %rd11;
	ld.global.f32 	%f10, [%rd12];
	mul.f32 	%f11, %f1, %f10;
	add.s64 	%rd13, %rd10, %rd11;
	ld.global.f32 	%f12, [%rd13];
	sub.f32 	%f13, %f12, %f11;
	st.global.f32 	[%rd13], %f13;
	add.s64 	%rd14, %rd12, %rd11;
	ld.global.f32 	%f14, [%rd14];
	mul.f32 	%f15, %f1, %f14;
	add.s64 	%rd15, %rd13, %rd11;
	ld.global.f32 	%f16, [%rd15];
	sub.f32 	%f17, %f16, %f15;
	st.global.f32 	[%rd15], %f17;
	add.s64 	%rd16, %rd14, %rd11;
	ld.global.f32 	%f18, [%rd16];
	mul.f32 	%f19, %f1, %f18;
	add.s64 	%rd17, %rd15, %rd11;
	ld.global.f32 	%f20, [%rd17];
	sub.f32 	%f21, %f20, %f19;
	st.global.f32 	[%rd17], %f21;
	add.s32 	%r29, %r26, %r29;
	setp.lt.s32 	%p6, %r29, %r12;
	@%p6 bra 	$L__BB3_6;
$L__BB3_7:
	ret;

}
	// .globl	_Z8update_piPKfPff
.visible .entry _Z8update_piPKfPff(
	.param .u32 _Z8update_piPKfPff_param_0,
	.param .u64 .ptr .align 1 _Z8update_piPKfPff_param_1,
	.param .u64 .ptr .align 1 _Z8update_piPKfPff_param_2,
	.param .f32 _Z8update_piPKfPff_param_3
)
{
	.reg .pred 	%p<7>;
	.reg .b32 	%r<31>;
	.reg .b32 	%f<17>;
	.reg .b64 	%rd<18>;

	ld.param.u32 	%r12, [_Z8update_piPKfPff_param_0];
	ld.param.u64 	%rd3, [_Z8update_piPKfPff_param_1];
	ld.param.u64 	%rd4, [_Z8update_piPKfPff_param_2];
	ld.param.f32 	%f1, [_Z8update_piPKfPff_param_3];
	cvta.to.global.u64 	%rd1, %rd4;
	cvta.to.global.u64 	%rd2, %rd3;
	mov.u32 	%r13, %ctaid.x;
	mov.u32 	%r14, %ntid.x;
	mov.u32 	%r15, %tid.x;
	mad.lo.s32 	%r29, %r13, %r14, %r15;
	mov.u32 	%r16, %nctaid.x;
	mul.lo.s32 	%r2, %r14, %r16;
	setp.ge.s32 	%p1, %r29, %r12;
	@%p1 bra 	$L__BB4_7;
	add.s32 	%r17, %r29, %r2;
	max.s32 	%r18, %r12, %r17;
	setp.lt.s32 	%p2, %r17, %r12;
	selp.u32 	%r19, 1, 0, %p2;
	add.s32 	%r20, %r17, %r19;
	sub.s32 	%r21, %r18, %r20;
	div.u32 	%r22, %r21, %r2;
	add.s32 	%r3, %r22, %r19;
	and.b32  	%r23, %r3, 3;
	setp.eq.s32 	%p3, %r23, 3;
	@%p3 bra 	$L__BB4_4;
	add.s32 	%r24, %r3, 1;
	and.b32  	%r25, %r24, 3;
	neg.s32 	%r27, %r25;
$L__BB4_3:
	.pragma "nounroll";
	mul.wide.s32 	%rd5, %r29, 4;
	add.s64 	%rd6, %rd1, %rd5;
	add.s64 	%rd7, %rd2, %rd5;
	ld.global.f32 	%f2, [%rd7];
	ld.global.f32 	%f3, [%rd6];
	fma.rn.f32 	%f4, %f1, %f3, %f2;
	st.global.f32 	[%rd6], %f4;
	add.s32 	%r29, %r29, %r2;
	add.s32 	%r27, %r27, 1;
	setp.ne.s32 	%p4, %r27, 0;
	@%p4 bra 	$L__BB4_3;
$L__BB4_4:
	setp.lt.u32 	%p5, %r3, 3;
	@%p5 bra 	$L__BB4_7;
	mul.wide.s32 	%rd11, %r2, 4;
	shl.b32 	%r26, %r2, 2;
$L__BB4_6:
	mul.wide.s32 	%rd8, %r29, 4;
	add.s64 	%rd9, %rd2, %rd8;
	ld.global.f32 	%f5, [%rd9];
	add.s64 	%rd10, %rd1, %rd8;
	ld.global.f32 	%f6, [%rd10];
	fma.rn.f32 	%f7, %f1, %f6, %f5;
	st.global.f32 	[%rd10], %f7;
	add.s64 	%rd12, %rd9, %rd11;
	ld.global.f32 	%f8, [%rd12];
	add.s64 	%rd13, %rd10, %rd11;
	ld.global.f32 	%f9, [%rd13];
	fma.rn.f32 	%f10, %f1, %f9, %f8;
	st.global.f32 	[%rd13], %f10;
	add.s64 	%rd14, %rd12, %rd11;
	ld.global.f32 	%f11, [%rd14];
	add.s64 	%rd15, %rd13, %rd11;
	ld.global.f32 	%f12, [%rd15];
	fma.rn.f32 	%f13, %f1, %f12, %f11;
	st.global.f32 	[%rd15], %f13;
	add.s64 	%rd16, %rd14, %rd11;
	ld.global.f32 	%f14, [%rd16];
	add.s64 	%rd17, %rd15, %rd11;
	ld.global.f32 	%f15, [%rd17];
	fma.rn.f32 	%f16, %f1, %f15, %f14;
	st.global.f32 	[%rd17], %f16;
	add.s32 	%r29, %r26, %r29;
	setp.lt.s32 	%p6, %r29, %r12;
	@%p6 bra 	$L__BB4_6;
$L__BB4_7:
	ret;

}


// ===== COMPILED SASS (sm_100) =====

	.target	sm_100

	.elftype	@"ET_EXEC"


//--------------------- .note.nv.tkinfo           --------------------------
	.section	.note.nv.tkinfo,"",@"SHT_NOTE"
	.sectionflags	@"SHF_NOTE_NV_TKINFO"
	.tkinfo
        /*0018*/ 	.word	0x00000002
        /*0030*/ 	.string	""
        /*0030*/ 	.string	"ptxas"
        /*0030*/ 	.string	"Cuda compilation tools, release 13.0, V13.0.88"
        /*0030*/ 	.string	"Build cuda_13.0.r13.0/compiler.36424714_0"
        /*0030*/ 	.string	"-arch sm_100 -m 64 "



//--------------------- .note.nv.cuinfo           --------------------------
	.section	.note.nv.cuinfo,"",@"SHT_NOTE"
	.sectionflags	@"SHF_NOTE_NV_CUINFO"
        /*0018*/ 	.short	0x0002
        /*001a*/ 	.short	0x0064
        /*001c*/ 	.short	0x0082
	.zero		2


//--------------------- .nv.info                  --------------------------
	.section	.nv.info,"",@"SHT_CUDA_INFO"
	.align	4


	//----- nvinfo : EIATTR_REGCOUNT
	.align		4
        /*0000*/ 	.byte	0x04, 0x2f
        /*0002*/ 	.short	(.L_1 - .L_0)
	.align		4
.L_0:
        /*0004*/ 	.word	index@(_Z10compute_ApiPKfPf)
        /*0008*/ 	.word	0x00000015


	//----- nvinfo : EIATTR_FRAME_SIZE
	.align		4
.L_1:
        /*000c*/ 	.byte	0x04, 0x11
        /*000e*/ 	.short	(.L_3 - .L_2)
	.align		4
.L_2:
        /*0010*/ 	.word	index@(_Z10compute_ApiPKfPf)
        /*0014*/ 	.word	0x00000000


	//----- nvinfo : EIATTR_REGCOUNT
	.align		4
.L_3:
        /*0018*/ 	.byte	0x04, 0x2f
        /*001a*/ 	.short	(.L_5 - .L_4)
	.align		4
.L_4:
        /*001c*/ 	.word	index@(_Z6reduceiPKfS0_Pf)
        /*0020*/ 	.word	0x00000017


	//----- nvinfo : EIATTR_FRAME_SIZE
	.align		4
.L_5:
        /*0024*/ 	.byte	0x04, 0x11
        /*0026*/ 	.short	(.L_7 - .L_6)
	.align		4
.L_6:
        /*0028*/ 	.word	index@(_Z6reduceiPKfS0_Pf)
        /*002c*/ 	.word	0x00000000


	//----- nvinfo : EIATTR_REGCOUNT
	.align		4
.L_7:
        /*0030*/ 	.byte	0x04, 0x2f
        /*0032*/ 	.short	(.L_9 - .L_8)
	.align		4
.L_8:
        /*0034*/ 	.word	index@(_Z8update_xiPfPKff)
        /*0038*/ 	.word	0x00000018


	//----- nvinfo : EIATTR_FRAME_SIZE
	.align		4
.L_9:
        /*003c*/ 	.byte	0x04, 0x11
        /*003e*/ 	.short	(.L_11 - .L_10)
	.align		4
.L_10:
        /*0040*/ 	.word	index@(_Z8update_xiPfPKff)
        /*0044*/ 	.word	0x00000000


	//----- nvinfo : EIATTR_REGCOUNT
	.align		4
.L_11:
        /*0048*/ 	.byte	0x04, 0x2f
        /*004a*/ 	.short	(.L_13 - .L_12)
	.align		4
.L_12:
        /*004c*/ 	.word	index@(_Z8update_riPfPKff)
        /*0050*/ 	.word	0x00000018


	//----- nvinfo : EIATTR_FRAME_SIZE
	.align		4
.L_13:
        /*0054*/ 	.byte	0x04, 0x11
        /*0056*/ 	.short	(.L_15 - .L_14)
	.align		4
.L_14:
        /*0058*/ 	.word	index@(_Z8update_riPfPKff)
        /*005c*/ 	.word	0x00000000


	//----- nvinfo : EIATTR_REGCOUNT
	.align		4
.L_15:
        /*0060*/ 	.byte	0x04, 0x2f
        /*0062*/ 	.short	(.L_17 - .L_16)
	.align		4
.L_16:
        /*0064*/ 	.word	index@(_Z8update_piPKfPff)
        /*0068*/ 	.word	0x00000018


	//----- nvinfo : EIATTR_FRAME_SIZE
	.align		4
.L_17:
        /*006c*/ 	.byte	0x04, 0x11
        /*006e*/ 	.short	(.L_19 - .L_18)
	.align		4
.L_18:
        /*0070*/ 	.word	index@(_Z8update_piPKfPff)
        /*0074*/ 	.word	0x00000000


	//----- nvinfo : EIATTR_MIN_STACK_SIZE
	.align		4
.L_19:
        /*0078*/ 	.byte	0x04, 0x12
        /*007a*/ 	.short	(.L_21 - .L_20)
	.align		4
.L_20:
        /*007c*/ 	.word	index@(_Z8update_piPKfPff)
        /*0080*/ 	.word	0x00000000


	//----- nvinfo : EIATTR_MIN_STACK_SIZE
	.align		4
.L_21:
        /*0084*/ 	.byte	0x04, 0x12
        /*0086*/ 	.short	(.L_23 - .L_22)
	.align		4
.L_22:
        /*0088*/ 	.word	index@(_Z8update_riPfPKff)
        /*008c*/ 	.word	0x00000000


	//----- nvinfo : EIATTR_MIN_STACK_SIZE
	.align		4
.L_23:
        /*0090*/ 	.byte	0x04, 0x12
        /*0092*/ 	.short	(.L_25 - .L_24)
	.align		4
.L_24:
        /*0094*/ 	.word	index@(_Z8update_xiPfPKff)
        /*0098*/ 	.word	0x00000000


	//----- nvinfo : EIATTR_MIN_STACK_SIZE
	.align		4
.L_25:
        /*009c*/ 	.byte	0x04, 0x12
        /*009e*/ 	.short	(.L_27 - .L_26)
	.align		4
.L_26:
        /*00a0*/ 	.word	index@(_Z6reduceiPKfS0_Pf)
        /*00a4*/ 	.word	0x00000000


	//----- nvinfo : EIATTR_MIN_STACK_SIZE
	.align		4
.L_27:
        /*00a8*/ 	.byte	0x04, 0x12
        /*00aa*/ 	.short	(.L_29 - .L_28)
	.align		4
.L_28:
        /*00ac*/ 	.word	index@(_Z10compute_ApiPKfPf)
        /*00b0*/ 	.word	0x00000000
.L_29:


//--------------------- .nv.compat                --------------------------
	.section	.nv.compat,"",@"SHT_CUDA_COMPAT_INFO"
	.align	4
        /*0000*/ 	.byte	0x02, 0x09, 0x00, 0x00, 0x02, 0x02, 0x01, 0x00, 0x02, 0x05, 0x05, 0x00, 0x03, 0x07, 0x01, 0x01
        /*0010*/ 	.byte	0x02, 0x03, 0x00, 0x00, 0x02, 0x06, 0x01, 0x00, 0x04, 0x0b, 0x08, 0x00, 0x01, 0x00, 0x00, 0x00
        /*0020*/ 	.byte	0x00, 0x00, 0x00, 0x00


//--------------------- .nv.info._Z8update_piPKfPff --------------------------
	.section	.nv.info._Z8update_piPKfPff,"",@"SHT_CUDA_INFO"
	.sectionflags	@""
	.align	4


	//----- nvinfo : EIATTR_CUDA_API_VERSION
	.align		4
        /*0000*/ 	.byte	0x04, 0x37
        /*0002*/ 	.short	(.L_31 - .L_30)
.L_30:
        /*0004*/ 	.word	0x00000082


	//----- nvinfo : EIATTR_KPARAM_INFO
	.align		4
.L_31:
        /*0008*/ 	.byte	0x04, 0x17
        /*000a*/ 	.short	(.L_33 - .L_32)
.L_32:
        /*000c*/ 	.word	0x00000000
        /*0010*/ 	.short	0x0003
        /*0012*/ 	.short	0x0018
        /*0014*/ 	.byte	0x00, 0xf0, 0x11, 0x00


	//----- nvinfo : EIATTR_KPARAM_INFO
	.align		4
.L_33:
        /*0018*/ 	.byte	0x04, 0x17
        /*001a*/ 	.short	(.L_35 - .L_34)
.L_34:
        /*001c*/ 	.word	0x00000000
        /*0020*/ 	.short	0x0002
        /*0022*/ 	.short	0x0010
        /*0024*/ 	.byte	0x00, 0xf5, 0x21, 0x00


	//----- nvinfo : EIATTR_KPARAM_INFO
	.align		4
.L_35:
        /*0028*/ 	.byte	0x04, 0x17
        /*002a*/ 	.short	(.L_37 - .L_36)
.L_36:
        /*002c*/ 	.word	0x00000000
        /*0030*/ 	.short	0x0001
        /*0032*/ 	.short	0x0008
        /*0034*/ 	.byte	0x00, 0xf5, 0x21, 0x00


	//----- nvinfo : EIATTR_KPARAM_INFO
	.align		4
.L_37:
        /*0038*/ 	.byte	0x04, 0x17
        /*003a*/ 	.short	(.L_39 - .L_38)
.L_38:
        /*003c*/ 	.word	0x00000000
        /*0040*/ 	.short	0x0000
        /*0042*/ 	.short	0x0000
        /*0044*/ 	.byte	0x00, 0xf0, 0x11, 0x00


	//----- nvinfo : EIATTR_SPARSE_MMA_MASK
	.align		4
.L_39:
        /*0048*/ 	.byte	0x03, 0x50
        /*004a*/ 	.short	0x0000


	//----- nvinfo : EIATTR_MAXREG_COUNT
	.align		4
        /*004c*/ 	.byte	0x03, 0x1b
        /*004e*/ 	.short	0x00ff


	//----- nvinfo : EIATTR_MERCURY_ISA_VERSION
	.align		4
        /*0050*/ 	.byte	0x03, 0x5f
        /*0052*/ 	.short	0x0101


	//----- nvinfo : EIATTR_VRC_CTA_INIT_COUNT
	.align		4
        /*0054*/ 	.byte	0x02, 0x4a
	.zero		1
	.zero		1


	//----- nvinfo : EIATTR_EXIT_INSTR_OFFSETS
	.align		4
        /*0058*/ 	.byte	0x04, 0x1c
        /*005a*/ 	.short	(.L_41 - .L_40)


	//   ....[0]....
.L_40:
        /*005c*/ 	.word	0x00000090


	//   ....[1]....
        /*0060*/ 	.word	0x000003a0


	//   ....[2]....
        /*0064*/ 	.word	0x00000580


	//----- nvinfo : EIATTR_CRS_STACK_SIZE
	.align		4
.L_41:
        /*0068*/ 	.byte	0x04, 0x1e
        /*006a*/ 	.short	(.L_43 - .L_42)
.L_42:
        /*006c*/ 	.word	0x00000000


	//----- nvinfo : EIATTR_CBANK_PARAM_SIZE
	.align		4
.L_43:
        /*0070*/ 	.byte	0x03, 0x19
        /*0072*/ 	.short	0x001c


	//----- nvinfo : EIATTR_PARAM_CBANK
	.align		4
        /*0074*/ 	.byte	0x04, 0x0a
        /*0076*/ 	.short	(.L_45 - .L_44)
	.align		4
.L_44:
        /*0078*/ 	.word	index@(.nv.constant0._Z8update_piPKfPff)
        /*007c*/ 	.short	0x0380
        /*007e*/ 	.short	0x001c


	//----- nvinfo : EIATTR_SW_WAR
	.align		4
.L_45:
        /*0080*/ 	.byte	0x04, 0x36
        /*0082*/ 	.short	(.L_47 - .L_46)
.L_46:
        /*0084*/ 	.word	0x00000008
.L_47:


//--------------------- .nv.info._Z8update_riPfPKff --------------------------
	.section	.nv.info._Z8update_riPfPKff,"",@"SHT_CUDA_INFO"
	.sectionflags	@""
	.align	4


	//----- nvinfo : EIATTR_CUDA_API_VERSION
	.align		4
        /*0000*/ 	.byte	0x04, 0x37
        /*0002*/ 	.short	(.L_49 - .L_48)
.L_48:
        /*0004*/ 	.word	0x00000082


	//----- nvinfo : EIATTR_KPARAM_INFO
	.align		4
.L_49:
        /*0008*/ 	.byte	0x04, 0x17
        /*000a*/ 	.short	(.L_51 - .L_50)
.L_50:
        /*000c*/ 	.word	0x00000000
        /*0010*/ 	.short	0x0003
        /*0012*/ 	.short	0x0018
        /*0014*/ 	.byte	0x00, 0xf0, 0x11, 0x00


	//----- nvinfo : EIATTR_KPARAM_INFO
	.align		4
.L_51:
        /*0018*/ 	.byte	0x04, 0x17
        /*001a*/ 	.short	(.L_53 - .L_52)
.L_52:
        /*001c*/ 	.word	0x00000000
        /*0020*/ 	.short	0x0002
        /*0022*/ 	.short	0x0010
        /*0024*/ 	.byte	0x00, 0xf5, 0x21, 0x00


	//----- nvinfo : EIATTR_KPARAM_INFO
	.align		4
.L_53:
        /*0028*/ 	.byte	0x04, 0x17
        /*002a*/ 	.short	(.L_55 - .L_54)
.L_54:
        /*002c*/ 	.word	0x00000000
        /*0030*/ 	.short	0x0001
        /*0032*/ 	.short	0x0008
        /*0034*/ 	.byte	0x00, 0xf5, 0x21, 0x00


	//----- nvinfo : EIATTR_KPARAM_INFO
	.align		4
.L_55:
        /*0038*/ 	.byte	0x04, 0x17
        /*003a*/ 	.short	(.L_57 - .L_56)
.L_56:
        /*003c*/ 	.word	0x00000000
        /*0040*/ 	.short	0x0000
        /*0042*/ 	.short	0x0000
        /*0044*/ 	.byte	0x00, 0xf0, 0x11, 0x00


	//----- nvinfo : EIATTR_SPARSE_MMA_MASK
	.align		4
.L_57:
        /*0048*/ 	.byte	0x03, 0x50
        /*004a*/ 	.short	0x0000


	//----- nvinfo : EIATTR_MAXREG_COUNT
	.align		4
        /*004c*/ 	.byte	0x03, 0x1b
        /*004e*/ 	.short	0x00ff


	//----- nvinfo : EIATTR_MERCURY_ISA_VERSION
	.align		4
        /*0050*/ 	.byte	0x03, 0x5f
        /*0052*/ 	.short	0x0101


	//----- nvinfo : EIATTR_VRC_CTA_INIT_COUNT
	.align		4
        /*0054*/ 	.byte	0x02, 0x4a
	.zero		1
	.zero		1


	//----- nvinfo : EIATTR_EXIT_INSTR_OFFSETS
	.align		4
        /*0058*/ 	.byte	0x04, 0x1c
        /*005a*/ 	.short	(.L_59 - .L_58)


	//   ....[0]....
.L_58:
        /*005c*/ 	.word	0x00000090


	//   ....[1]....
        /*0060*/ 	.word	0x000003a0


	//   ....[2]....
        /*0064*/ 	.word	0x00000580


	//----- nvinfo : EIATTR_CRS_STACK_SIZE
	.align		4
.L_59:
        /*0068*/ 	.byte	0x04, 0x1e
        /*006a*/ 	.short	(.L_61 - .L_60)
.L_60:
        /*006c*/ 	.word	0x00000000


	//----- nvinfo : EIATTR_CBANK_PARAM_SIZE
	.align		4
.L_61:
        /*0070*/ 	.byte	0x03, 0x19
        /*0072*/ 	.short	0x001c


	//----- nvinfo : EIATTR_PARAM_CBANK
	.align		4
        /*0074*/ 	.byte	0x04, 0x0a
        /*0076*/ 	.short	(.L_63 - .L_62)
	.align		4
.L_62:
        /*0078*/ 	.word	index@(.nv.constant0._Z8update_riPfPKff)
        /*007c*/ 	.short	0x0380
        /*007e*/ 	.short	0x001c


	//----- nvinfo : EIATTR_SW_WAR
	.align		4
.L_63:
        /*0080*/ 	.byte	0x04, 0x36
        /*0082*/ 	.short	(.L_65 - .L_64)
.L_64:
        /*0084*/ 	.word	0x00000008
.L_65:


//--------------------- .nv.info._Z8update_xiPfPKff --------------------------
	.section	.nv.info._Z8update_xiPfPKff,"",@"SHT_CUDA_INFO"
	.sectionflags	@""
	.align	4


	//----- nvinfo : EIATTR_CUDA_API_VERSION
	.align		4
        /*0000*/ 	.byte	0x04, 0x37
        /*0002*/ 	.short	(.L_67 - .L_66)
.L_66:
        /*0004*/ 	.word	0x00000082


	//----- nvinfo : EIATTR_KPARAM_INFO
	.align		4
.L_67:
        /*0008*/ 	.byte	0x04, 0x17
        /*000a*/ 	.short	(.L_69 - .L_68)
.L_68:
        /*000c*/ 	.word	0x00000000
        /*0010*/ 	.short	0x0003
        /*0012*/ 	.short	0x0018
        /*0014*/ 	.byte	0x00, 0xf0, 0x11, 0x00


	//----- nvinfo : EIATTR_KPARAM_INFO
	.align		4
.L_69:
        /*0018*/ 	.byte	0x04, 0x17
        /*001a*/ 	.short	(.L_71 - .L_70)
.L_70:
        /*001c*/ 	.word	0x00000000
        /*0020*/ 	.short	0x0002
        /*0022*/ 	.short	0x0010
        /*0024*/ 	.byte	0x00, 0xf5, 0x21, 0x00


	//----- nvinfo : EIATTR_KPARAM_INFO
	.align		4
.L_71:
        /*0028*/ 	.byte	0x04, 0x17
        /*002a*/ 	.short	(.L_73 - .L_72)
.L_72:
        /*002c*/ 	.word	0x00000000
        /*0030*/ 	.short	0x0001
        /*0032*/ 	.short	0x0008
        /*0034*/ 	.byte	0x00, 0xf5, 0x21, 0x00


	//----- nvinfo : EIATTR_KPARAM_INFO
	.align		4
.L_73:
        /*0038*/ 	.byte	0x04, 0x17
        /*003a*/ 	.short	(.L_75 - .L_74)
.L_74:
        /*003c*/ 	.word	0x00000000
        /*0040*/ 	.short	0x0000
        /*0042*/ 	.short	0x0000
        /*0044*/ 	.byte	0x00, 0xf0, 0x11, 0x00


	//----- nvinfo : EIATTR_SPARSE_MMA_MASK
	.align		4
.L_75:
        /*0048*/ 	.byte	0x03, 0x50
        /*004a*/ 	.short	0x0000


	//----- nvinfo : EIATTR_MAXREG_COUNT
	.align		4
        /*004c*/ 	.byte	0x03, 0x1b
        /*004e*/ 	.short	0x00ff


	//----- nvinfo : EIATTR_MERCURY_ISA_VERSION
	.align		4
        /*0050*/ 	.byte	0x03, 0x5f
        /*0052*/ 	.short	0x0101


	//----- nvinfo : EIATTR_VRC_CTA_INIT_COUNT
	.align		4
        /*0054*/ 	.byte	0x02, 0x4a
	.zero		1
	.zero		1


	//----- nvinfo : EIATTR_EXIT_INSTR_OFFSETS
	.align		4
        /*0058*/ 	.byte	0x04, 0x1c
        /*005a*/ 	.short	(.L_77 - .L_76)


	//   ....[0]....
.L_76:
        /*005c*/ 	.word	0x00000090


	//   ....[1]....
        /*0060*/ 	.word	0x000003a0


	//   ....[2]....
        /*0064*/ 	.word	0x00000580


	//----- nvinfo : EIATTR_CRS_STACK_SIZE
	.align		4
.L_77:
        /*0068*/ 	.byte	0x04, 0x1e
        /*006a*/ 	.short	(.L_79 - .L_78)
.L_78:
        /*006c*/ 	.word	0x00000000


	//----- nvinfo : EIATTR_CBANK_PARAM_SIZE
	.align		4
.L_79:
        /*0070*/ 	.byte	0x03, 0x19
        /*0072*/ 	.short	0x001c


	//----- nvinfo : EIATTR_PARAM_CBANK
	.align		4
        /*0074*/ 	.byte	0x04, 0x0a
        /*0076*/ 	.short	(.L_81 - .L_80)
	.align		4
.L_80:
        /*0078*/ 	.word	index@(.nv.constant0._Z8update_xiPfPKff)
        /*007c*/ 	.short	0x0380
        /*007e*/ 	.short	0x001c


	//----- nvinfo : EIATTR_SW_WAR
	.align		4
.L_81:
        /*0080*/ 	.byte	0x04, 0x36
        /*0082*/ 	.short	(.L_83 - .L_82)
.L_82:
        /*0084*/ 	.word	0x00000008
.L_83:


//--------------------- .nv.info._Z6reduceiPKfS0_Pf --------------------------
	.section	.nv.info._Z6reduceiPKfS0_Pf,"",@"SHT_CUDA_INFO"
	.sectionflags	@""
	.align	4


	//----- nvinfo : EIATTR_CUDA_API_VERSION
	.align		4
        /*0000*/ 	.byte	0x04, 0x37
        /*0002*/ 	.short	(.L_85 - .L_84)
.L_84:
        /*0004*/ 	.word	0x00000082


	//----- nvinfo : EIATTR_KPARAM_INFO
	.align		4
.L_85:
        /*0008*/ 	.byte	0x04, 0x17
        /*000a*/ 	.short	(.L_87 - .L_86)
.L_86:
        /*000c*/ 	.word	0x00000000
        /*0010*/ 	.short	0x0003
        /*0012*/ 	.short	0x0018
        /*0014*/ 	.byte	0x00, 0xf5, 0x21, 0x00


	//----- nvinfo : EIATTR_KPARAM_INFO
	.align		4
.L_87:
        /*0018*/ 	.byte	0x04, 0x17
        /*001a*/ 	.short	(.L_89 - .L_88)
.L_88:
        /*001c*/ 	.word	0x00000000
        /*0020*/ 	.short	0x0002
        /*0022*/ 	.short	0x0010
        /*0024*/ 	.byte	0x00, 0xf5, 0x21, 0x00


	//----- nvinfo : EIATTR_KPARAM_INFO
	.align		4
.L_89:
        /*0028*/ 	.byte	0x04, 0x17
        /*002a*/ 	.short	(.L_91 - .L_90)
.L_90:
        /*002c*/ 	.word	0x00000000
        /*0030*/ 	.short	0x0001
        /*0032*/ 	.short	0x0008
        /*0034*/ 	.byte	0x00, 0xf5, 0x21, 0x00


	//----- nvinfo : EIATTR_KPARAM_INFO
	.align		4
.L_91:
        /*0038*/ 	.byte	0x04, 0x17
        /*003a*/ 	.short	(.L_93 - .L_92)
.L_92:
        /*003c*/ 	.word	0x00000000
        /*0040*/ 	.short	0x0000
        /*0042*/ 	.short	0x0000
        /*0044*/ 	.byte	0x00, 0xf0, 0x11, 0x00


	//----- nvinfo : EIATTR_SPARSE_MMA_MASK
	.align		4
.L_93:
        /*0048*/ 	.byte	0x03, 0x50
        /*004a*/ 	.short	0x0000


	//----- nvinfo : EIATTR_MAXREG_COUNT
	.align		4
        /*004c*/ 	.byte	0x03, 0x1b
        /*004e*/ 	.short	0x00ff


	//----- nvinfo : EIATTR_MERCURY_ISA_VERSION
	.align		4
        /*0050*/ 	.byte	0x03, 0x5f
        /*0052*/ 	.short	0x0101


	//----- nvinfo : EIATTR_VRC_CTA_INIT_COUNT
	.align		4
        /*0054*/ 	.byte	0x02, 0x4a
	.zero		1
	.zero		1


	//----- nvinfo : EIATTR_EXIT_INSTR_OFFSETS
	.align		4
        /*0058*/ 	.byte	0x04, 0x1c
        /*005a*/ 	.short	(.L_95 - .L_94)


	//   ....[0]....
.L_94:
        /*005c*/ 	.word	0x000005a0


	//----- nvinfo : EIATTR_CRS_STACK_SIZE
	.align		4
.L_95:
        /*0060*/ 	.byte	0x04, 0x1e
        /*0062*/ 	.short	(.L_97 - .L_96)
.L_96:
        /*0064*/ 	.word	0x00000000


	//----- nvinfo : EIATTR_CBANK_PARAM_SIZE
	.align		4
.L_97:
        /*0068*/ 	.byte	0x03, 0x19
        /*006a*/ 	.short	0x0020


	//----- nvinfo : EIATTR_PARAM_CBANK
	.align		4
        /*006c*/ 	.byte	0x04, 0x0a
        /*006e*/ 	.short	(.L_99 - .L_98)
	.align		4
.L_98:
        /*0070*/ 	.word	index@(.nv.constant0._Z6reduceiPKfS0_Pf)
        /*0074*/ 	.short	0x0380
        /*0076*/ 	.short	0x0020


	//----- nvinfo : EIATTR_SW_WAR
	.align		4
.L_99:
        /*0078*/ 	.byte	0x04, 0x36
        /*007a*/ 	.short	(.L_101 - .L_100)
.L_100:
        /*007c*/ 	.word	0x00000008
.L_101:


//--------------------- .nv.info._Z10compute_ApiPKfPf --------------------------
	.section	.nv.info._Z10compute_ApiPKfPf,"",@"SHT_CUDA_INFO"
	.sectionflags	@""
	.align	4


	//----- nvinfo : EIATTR_CUDA_API_VERSION
	.align		4
        /*0000*/ 	.byte	0x04, 0x37
        /*0002*/ 	.short	(.L_103 - .L_102)
.L_102:
        /*0004*/ 	.word	0x00000082


	//----- nvinfo : EIATTR_KPARAM_INFO
	.align		4
.L_103:
        /*0008*/ 	.byte	0x04, 0x17
        /*000a*/ 	.short	(.L_105 - .L_104)
.L_104:
        /*000c*/ 	.word	0x00000000
        /*0010*/ 	.short	0x0002
        /*0012*/ 	.short	0x0010
        /*0014*/ 	.byte	0x00, 0xf5, 0x21, 0x00


	//----- nvinfo : EIATTR_KPARAM_INFO
	.align		4
.L_105:
        /*0018*/ 	.byte	0x04, 0x17
        /*001a*/ 	.short	(.L_107 - .L_106)
.L_106:
        /*001c*/ 	.word	0x00000000
        /*0020*/ 	.short	0x0001
        /*0022*/ 	.short	0x0008
        /*0024*/ 	.byte	0x00, 0xf5, 0x21, 0x00


	//----- nvinfo : EIATTR_KPARAM_INFO
	.align		4
.L_107:
        /*0028*/ 	.byte	0x04, 0x17
        /*002a*/ 	.short	(.L_109 - .L_108)
.L_108:
        /*002c*/ 	.word	0x00000000
        /*0030*/ 	.short	0x0000
        /*0032*/ 	.short	0x0000
        /*0034*/ 	.byte	0x00, 0xf0, 0x11, 0x00


	//----- nvinfo : EIATTR_SPARSE_MMA_MASK
	.align		4
.L_109:
        /*0038*/ 	.byte	0x03, 0x50
        /*003a*/ 	.short	0x0000


	//----- nvinfo : EIATTR_MAXREG_COUNT
	.align		4
        /*003c*/ 	.byte	0x03, 0x1b
        /*003e*/ 	.short	0x00ff


	//----- nvinfo : EIATTR_MERCURY_ISA_VERSION
	.align		4
        /*0040*/ 	.byte	0x03, 0x5f
        /*0042*/ 	.short	0x0101


	//----- nvinfo : EIATTR_VRC_CTA_INIT_COUNT
	.align		4
        /*0044*/ 	.byte	0x02, 0x4a
	.zero		1
	.zero		1


	//----- nvinfo : EIATTR_EXIT_INSTR_OFFSETS
	.align		4
        /*0048*/ 	.byte	0x04, 0x1c
        /*004a*/ 	.short	(.L_111 - .L_110)


	//   ....[0]....
.L_110:
        /*004c*/ 	.word	0x00000130


	//   ....[1]....
        /*0050*/ 	.word	0x00000300


	//----- nvinfo : EIATTR_CBANK_PARAM_SIZE
	.align		4
.L_111:
        /*0054*/ 	.byte	0x03, 0x19
        /*0056*/ 	.short	0x0018


	//----- nvinfo : EIATTR_PARAM_CBANK
	.align		4
        /*0058*/ 	.byte	0x04, 0x0a
        /*005a*/ 	.short	(.L_113 - .L_112)
	.align		4
.L_112:
        /*005c*/ 	.word	index@(.nv.constant0._Z10compute_ApiPKfPf)
        /*0060*/ 	.short	0x0380
        /*0062*/ 	.short	0x0018


	//----- nvinfo : EIATTR_SW_WAR
	.align		4
.L_113:
        /*0064*/ 	.byte	0x04, 0x36
        /*0066*/ 	.short	(.L_115 - .L_114)
.L_114:
        /*0068*/ 	.word	0x00000008
.L_115:


//--------------------- .nv.callgraph             --------------------------
	.section	.nv.callgraph,"",@"SHT_CUDA_CALLGRAPH"
	.align	4
	.sectionentsize	8
	.align		4
        /*0000*/ 	.word	0x00000000
	.align		4
        /*0004*/ 	.word	0xffffffff
	.align		4
        /*0008*/ 	.word	0x00000000
	.align		4
        /*000c*/ 	.word	0xfffffffe
	.align		4
        /*0010*/ 	.word	0x00000000
	.align		4
        /*0014*/ 	.word	0xfffffffd
	.align		4
        /*0018*/ 	.word	0x00000000
	.align		4
        /*001c*/ 	.word	0xfffffffc


//--------------------- .text._Z8update_piPKfPff  --------------------------
	.section	.text._Z8update_piPKfPff,"ax",@progbits
	.align	128
        .global         _Z8update_piPKfPff
        .type           _Z8update_piPKfPff,@function
        .size           _Z8update_piPKfPff,(.L_x_23 - _Z8update_piPKfPff)
        .other          _Z8update_piPKfPff,@"STO_CUDA_ENTRY STV_DEFAULT"
_Z8update_piPKfPff:
.text._Z8update_piPKfPff:
[----:B------:R-:W-:Y:S01]  /*0000*/  LDC R1, c[0x0][0x37c] ;  /* 0x0000df00ff017b82 */ /* 0x000fe20000000800 */
[----:B------:R-:W0:Y:S07]  /*0010*/  S2R R3, SR_TID.X ;  /* 0x0000000000037919 */ /* 0x000e2e0000002100 */
[----:B------:R-:W0:Y:S01]  /*0020*/  S2UR UR4, SR_CTAID.X ;  /* 0x00000000000479c3 */ /* 0x000e220000002500 */
[----:B------:R-:W1:Y:S07]  /*0030*/  LDCU UR6, c[0x0][0x380] ;  /* 0x00007000ff0677ac */ /* 0x000e6e0008000800 */
[----:B------:R-:W0:Y:S01]  /*0040*/  LDC R0, c[0x0][0x360] ;  /* 0x0000d800ff007b82 */ /* 0x000e220000000800 */
[----:B------:R-:W2:Y:S01]  /*0050*/  LDCU UR5, c[0x0][0x370] ;  /* 0x00006e00ff0577ac */ /* 0x000ea20008000800 */
[----:B0-----:R-:W-:-:S02]  /*0060*/  IMAD R3, R0, UR4, R3 ;  /* 0x0000000400037c24 */ /* 0x001fc4000f8e0203 */
[----:B--2---:R-:W-:-:S03]  /*0070*/  IMAD R0, R0, UR5, RZ ;  /* 0x0000000500007c24 */ /* 0x004fc6000f8e02ff */
[----:B-1----:R-:W-:-:S13]  /*0080*/  ISETP.GE.AND P0, PT, R3, UR6, PT ;  /* 0x0000000603007c0c */ /* 0x002fda000bf06270 */
[----:B------:R-:W-:Y:S05]  /*0090*/  @P0 EXIT ;  /* 0x000000000000094d */ /* 0x000fea0003800000 */
[----:B------:R-:W0:Y:S01]  /*00a0*/  I2F.U32.RP R8, R0 ;  /* 0x0000000000087306 */ /* 0x000e220000209000 */
[C---:B------:R-:W-:Y:S01]  /*00b0*/  IMAD.IADD R2, R0.reuse, 0x1, R3 ;  /* 0x0000000100027824 */ /* 0x040fe200078e0203 */
[----:B------:R-:W-:Y:S01]  /*00c0*/  IADD3 R9, PT, PT, RZ, -R0, RZ ;  /* 0x80000000ff097210 */ /* 0x000fe20007ffe0ff */
[----:B------:R-:W1:Y:S01]  /*00d0*/  LDCU UR8, c[0x0][0x398] ;  /* 0x00007300ff0877ac */ /* 0x000e620008000800 */
[----:B------:R-:W-:Y:S01]  /*00e0*/  ISETP.NE.U32.AND P2, PT, R0, RZ, PT ;  /* 0x000000ff0000720c */ /* 0x000fe20003f45070 */
[----:B------:R-:W-:Y:S01]  /*00f0*/  BSSY.RECONVERGENT B0, `(.L_x_0) ;  /* 0x000002a000007945 */ /* 0x000fe20003800200 */
[C---:B------:R-:W-:Y:S01]  /*0100*/  ISETP.GE.AND P0, PT, R2.reuse, UR6, PT ;  /* 0x0000000602007c0c */ /* 0x040fe2000bf06270 */
[----:B------:R-:W2:Y:S01]  /*0110*/  LDCU.64 UR4, c[0x0][0x358] ;  /* 0x00006b00ff0477ac */ /* 0x000ea20008000a00 */
[----:B------:R-:W-:Y:S02]  /*0120*/  VIMNMX R7, PT, PT, R2, UR6, !PT ;  /* 0x0000000602077c48 */ /* 0x000fe4000ffe0100 */
[----:B------:R-:W-:Y:S01]  /*0130*/  SEL R6, RZ, 0x1, P0 ;  /* 0x00000001ff067807 */ /* 0x000fe20000000000 */
[----:B------:R-:W3:Y:S03]  /*0140*/  LDCU UR7, c[0x0][0x398] ;  /* 0x00007300ff0777ac */ /* 0x000ee60008000800 */
[----:B------:R-:W-:Y:S01]  /*0150*/  IADD3 R7, PT, PT, R7, -R2, -R6 ;  /* 0x8000000207077210 */ /* 0x000fe20007ffe806 */
[----:B0-----:R-:W0:Y:S02]  /*0160*/  MUFU.RCP R8, R8 ;  /* 0x0000000800087308 */ /* 0x001e240000001000 */
[----:B0-----:R-:W-:-:S06]  /*0170*/  IADD3 R4, PT, PT, R8, 0xffffffe, RZ ;  /* 0x0ffffffe08047810 */ /* 0x001fcc0007ffe0ff */
[----:B------:R0:W4:Y:S02]  /*0180*/  F2I.FTZ.U32.TRUNC.NTZ R5, R4 ;  /* 0x0000000400057305 */ /* 0x000124000021f000 */
[----:B0-----:R-:W-:Y:S02]  /*0190*/  HFMA2 R4, -RZ, RZ, 0, 0 ;  /* 0x00000000ff047431 */ /* 0x001fe400000001ff */
[----:B----4-:R-:W-:-:S04]  /*01a0*/  IMAD R9, R9, R5, RZ ;  /* 0x0000000509097224 */ /* 0x010fc800078e02ff */
[----:B------:R-:W-:-:S06]  /*01b0*/  IMAD.HI.U32 R8, R5, R9, R4 ;  /* 0x0000000905087227 */ /* 0x000fcc00078e0004 */
[----:B------:R-:W-:-:S05]  /*01c0*/  IMAD.HI.U32 R5, R8, R7, RZ ;  /* 0x0000000708057227 */ /* 0x000fca00078e00ff */
[----:B------:R-:W-:-:S05]  /*01d0*/  IADD3 R2, PT, PT, -R5, RZ, RZ ;  /* 0x000000ff05027210 */ /* 0x000fca0007ffe1ff */
[----:B------:R-:W-:-:S05]  /*01e0*/  IMAD R7, R0, R2, R7 ;  /* 0x0000000200077224 */ /* 0x000fca00078e0207 */
[----:B------:R-:W-:-:S13]  /*01f0*/  ISETP.GE.U32.AND P0, PT, R7, R0, PT ;  /* 0x000000000700720c */ /* 0x000fda0003f06070 */
[----:B------:R-:W-:Y:S01]  /*0200*/  @P0 IMAD.IADD R7, R7, 0x1, -R0 ;  /* 0x0000000107070824 */ /* 0x000fe200078e0a00 */
[----:B------:R-:W-:-:S04]  /*0210*/  @P0 IADD3 R5, PT, PT, R5, 0x1, RZ ;  /* 0x0000000105050810 */ /* 0x000fc80007ffe0ff */
[----:B------:R-:W-:-:S13]  /*0220*/  ISETP.GE.U32.AND P1, PT, R7, R0, PT ;  /* 0x000000000700720c */ /* 0x000fda0003f26070 */
[----:B------:R-:W-:Y:S02]  /*0230*/  @P1 IADD3 R5, PT, PT, R5, 0x1, RZ ;  /* 0x0000000105051810 */ /* 0x000fe40007ffe0ff */
[----:B------:R-:W-:-:S05]  /*0240*/  @!P2 LOP3.LUT R5, RZ, R0, RZ, 0x33, !PT ;  /* 0x00000000ff05a212 */ /* 0x000fca00078e33ff */
[----:B------:R-:W-:-:S05]  /*0250*/  IMAD.IADD R2, R6, 0x1, R5 ;  /* 0x0000000106027824 */ /* 0x000fca00078e0205 */
[C---:B------:R-:W-:Y:S02]  /*0260*/  LOP3.LUT R4, R2.reuse, 0x3, RZ, 0xc0, !PT ;  /* 0x0000000302047812 */ /* 0x040fe400078ec0ff */
[----:B------:R-:W-:Y:S02]  /*0270*/  ISETP.GE.U32.AND P1, PT, R2, 0x3, PT ;  /* 0x000000030200780c */ /* 0x000fe40003f26070 */
[----:B------:R-:W-:-:S13]  /*0280*/  ISETP.NE.AND P0, PT, R4, 0x3, PT ;  /* 0x000000030400780c */ /* 0x000fda0003f05270 */
[----:B-123--:R-:W-:Y:S05]  /*0290*/  @!P0 BRA `(.L_x_1) ;  /* 0x00000000003c8947 */ /* 0x00efea0003800000 */
[----:B------:R-:W0:Y:S01]  /*02a0*/  LDC.64 R8, c[0x0][0x390] ;  /* 0x0000e400ff087b82 */ /* 0x000e220000000a00 */
[----:B------:R-:W-:-:S04]  /*02b0*/  IADD3 R2, PT, PT, R2, 0x1, RZ ;  /* 0x0000000102027810 */ /* 0x000fc80007ffe0ff */
[----:B------:R-:W-:-:S03]  /*02c0*/  LOP3.LUT R2, R2, 0x3, RZ, 0xc0, !PT ;  /* 0x0000000302027812 */ /* 0x000fc600078ec0ff */
[----:B------:R-:W1:Y:S01]  /*02d0*/  LDC.64 R10, c[0x0][0x388] ;  /* 0x0000e200ff0a7b82 */ /* 0x000e620000000a00 */
[----:B------:R-:W-:-:S07]  /*02e0*/  IADD3 R2, PT, PT, -R2, RZ, RZ ;  /* 0x000000ff02027210 */ /* 0x000fce0007ffe1ff */
.L_x_2:
[----:B-1----:R-:W-:-:S04]  /*02f0*/  IMAD.WIDE R6, R3, 0x4, R10 ;  /* 0x0000000403067825 */ /* 0x002fc800078e020a */
[----:B0-2---:R-:W-:Y:S02]  /*0300*/  IMAD.WIDE R4, R3, 0x4, R8 ;  /* 0x0000000403047825 */ /* 0x005fe400078e0208 */
[----:B------:R-:W2:Y:S04]  /*0310*/  LDG.E R6, desc[UR4][R6.64] ;  /* 0x0000000406067981 */ /* 0x000ea8000c1e1900 */
[----:B------:R-:W2:Y:S01]  /*0320*/  LDG.E R13, desc[UR4][R4.64] ;  /* 0x00000004040d7981 */ /* 0x000ea2000c1e1900 */
[----:B------:R-:W-:Y:S01]  /*0330*/  VIADD R2, R2, 0x1 ;  /* 0x0000000102027836 */ /* 0x000fe20000000000 */
[----:B------:R-:W-:-:S04]  /*0340*/  IADD3 R3, PT, PT, R0, R3, RZ ;  /* 0x0000000300037210 */ /* 0x000fc80007ffe0ff */
[----:B------:R-:W-:Y:S01]  /*0350*/  ISETP.NE.AND P0, PT, R2, RZ, PT ;  /* 0x000000ff0200720c */ /* 0x000fe20003f05270 */
[----:B--2---:R-:W-:-:S05]  /*0360*/  FFMA R13, R13, UR7, R6 ;  /* 0x000000070d0d7c23 */ /* 0x004fca0008000006 */
[----:B------:R2:W-:Y:S07]  /*0370*/  STG.E desc[UR4][R4.64], R13 ;  /* 0x0000000d04007986 */ /* 0x0005ee000c101904 */
[----:B------:R-:W-:Y:S05]  /*0380*/  @P0 BRA `(.L_x_2) ;  /* 0xfffffffc00d80947 */ /* 0x000fea000383ffff */
.L_x_1:
[----:B------:R-:W-:Y:S05]  /*0390*/  BSYNC.RECONVERGENT B0 ;  /* 0x0000000000007941 */ /* 0x000fea0003800200 */
.L_x_0:
[----:B------:R-:W-:Y:S05]  /*03a0*/  @!P1 EXIT ;  /* 0x000000000000994d */ /* 0x000fea0003800000 */
.L_x_3:
[----:B-12---:R-:W0:Y:S08]  /*03b0*/  LDC.64 R4, c[0x0][0x388] ;  /* 0x0000e200ff047b82 */ /* 0x006e300000000a00 */
[----:B------:R-:W1:Y:S01]  /*03c0*/  LDC.64 R6, c[0x0][0x390] ;  /* 0x0000e400ff067b82 */ /* 0x000e620000000a00 */
[----:B0-----:R-:W-:-:S05]  /*03d0*/  IMAD.WIDE R12, R3, 0x4, R4 ;  /* 0x00000004030c7825 */ /* 0x001fca00078e0204 */
[----:B------:R-:W2:Y:S01]  /*03e0*/  LDG.E R2, desc[UR4][R12.64] ;  /* 0x000000040c027981 */ /* 0x000ea2000c1e1900 */
[----:B-1----:R-:W-:-:S05]  /*03f0*/  IMAD.WIDE R14, R3, 0x4, R6 ;  /* 0x00000004030e7825 */ /* 0x002fca00078e0206 */
[----:B------:R-:W2:Y:S01]  /*0400*/  LDG.E R5, desc[UR4][R14.64] ;  /* 0x000000040e057981 */ /* 0x000ea2000c1e1900 */
[----:B------:R-:W-:-:S04]  /*0410*/  IMAD.WIDE R6, R0, 0x4, R14 ;  /* 0x0000000400067825 */ /* 0x000fc800078e020e */
[----:B--2---:R-:W-:Y:S01]  /*0420*/  FFMA R17, R5, UR8, R2 ;  /* 0x0000000805117c23 */ /* 0x004fe20008000002 */
[----:B------:R-:W-:-:S04]  /*0430*/  IMAD.WIDE R4, R0, 0x4, R12 ;  /* 0x0000000400047825 */ /* 0x000fc800078e020c */
[----:B------:R0:W-:Y:S04]  /*0440*/  STG.E desc[UR4][R14.64], R17 ;  /* 0x000000110e007986 */ /* 0x0001e8000c101904 */
[----:B------:R-:W2:Y:S04]  /*0450*/  LDG.E R2, desc[UR4][R4.64] ;  /* 0x0000000404027981 */ /* 0x000ea8000c1e1900 */
[----:B------:R-:W2:Y:S01]  /*0460*/  LDG.E R9, desc[UR4][R6.64] ;  /* 0x0000000406097981 */ /* 0x000ea2000c1e1900 */
[----:B------:R-:W-:-:S04]  /*0470*/  IMAD.WIDE R10, R0, 0x4, R6 ;  /* 0x00000004000a7825 */ /* 0x000fc800078e0206 */
[----:B--2---:R-:W-:Y:S01]  /*0480*/  FFMA R19, R9, UR8, R2 ;  /* 0x0000000809137c23 */ /* 0x004fe20008000002 */
[----:B------:R-:W-:-:S04]  /*0490*/  IMAD.WIDE R8, R0, 0x4, R4 ;  /* 0x0000000400087825 */ /* 0x000fc800078e0204 */
[----:B------:R1:W-:Y:S04]  /*04a0*/  STG.E desc[UR4][R6.64], R19 ;  /* 0x0000001306007986 */ /* 0x0003e8000c101904 */
[----:B------:R-:W2:Y:S04]  /*04b0*/  LDG.E R2, desc[UR4][R8.64] ;  /* 0x0000000408027981 */ /* 0x000ea8000c1e1900 */
[----:B------:R-:W2:Y:S01]  /*04c0*/  LDG.E R13, desc[UR4][R10.64] ;  /* 0x000000040a0d7981 */ /* 0x000ea2000c1e1900 */
[----:B0-----:R-:W-:-:S04]  /*04d0*/  IMAD.WIDE R14, R0, 0x4, R10 ;  /* 0x00000004000e7825 */ /* 0x001fc800078e020a */
[----:B--2---:R-:W-:Y:S01]  /*04e0*/  FFMA R21, R13, UR8, R2 ;  /* 0x000000080d157c23 */ /* 0x004fe20008000002 */
[----:B------:R-:W-:-:S04]  /*04f0*/  IMAD.WIDE R12, R0, 0x4, R8 ;  /* 0x00000004000c7825 */ /* 0x000fc800078e0208 */
[----:B------:R1:W-:Y:S04]  /*0500*/  STG.E desc[UR4][R10.64], R21 ;  /* 0x000000150a007986 */ /* 0x0003e8000c101904 */
[----:B------:R-:W2:Y:S04]  /*0510*/  LDG.E R12, desc[UR4][R12.64] ;  /* 0x000000040c0c7981 */ /* 0x000ea8000c1e1900 */
[----:B------:R-:W2:Y:S01]  /*0520*/  LDG.E R5, desc[UR4][R14.64] ;  /* 0x000000040e057981 */ /* 0x000ea2000c1e1900 */
[----:B------:R-:W-:-:S04]  /*0530*/  LEA R3, R0, R3, 0x2 ;  /* 0x0000000300037211 */ /* 0x000fc800078e10ff */
[----:B------:R-:W-:Y:S01]  /*0540*/  ISETP.GE.AND P0, PT, R3, UR6, PT ;  /* 0x0000000603007c0c */ /* 0x000fe2000bf06270 */
[----:B--2---:R-:W-:-:S05]  /*0550*/  FFMA R5, R5, UR8, R12 ;  /* 0x0000000805057c23 */ /* 0x004fca000800000c */
[----:B------:R1:W-:Y:S07]  /*0560*/  STG.E desc[UR4][R14.64], R5 ;  /* 0x000000050e007986 */ /* 0x0003ee000c101904 */
[----:B------:R-:W-:Y:S05]  /*0570*/  @!P0 BRA `(.L_x_3) ;  /* 0xfffffffc008c8947 */ /* 0x000fea000383ffff */
[----:B------:R-:W-:Y:S05]  /*0580*/  EXIT ;  /* 0x000000000000794d */ /* 0x000fea0003800000 */
.L_x_4:
[----:B------:R-:W-:-:S00]  /*0590*/  BRA `(.L_x_4) ;  /* 0xfffffffc00fc7947 */ /* 0x000fc0000383ffff */
[----:B------:R-:W-:-:S00]  /*05a0*/  NOP ;  /* 0x0000000000007918 */ /* 0x000fc00000000000 */
        /* <DEDUP_REMOVED lines=13> */
.L_x_23:


//--------------------- .text._Z8update_riPfPKff  --------------------------
	.section	.text._Z8update_riPfPKff,"ax",@progbits
	.align	128
        .global         _Z8update_riPfPKff
        .type           _Z8update_riPfPKff,@function
        .size           _Z8update_riPfPKff,(.L_x_24 - _Z8update_riPfPKff)
        .other          _Z8update_riPfPKff,@"STO_CUDA_ENTRY STV_DEFAULT"
_Z8update_riPfPKff:
.text._Z8update_riPfPKff:
        /* <DEDUP_REMOVED lines=47> */
.L_x_7:
[----:B-1----:R-:W-:-:S04]  /*02f0*/  IMAD.WIDE R6, R3, 0x4, R10 ;  /* 0x0000000403067825 */ /* 0x002fc800078e020a */
[----:B0-2---:R-:W-:Y:S02]  /*0300*/  IMAD.WIDE R4, R3, 0x4, R8 ;  /* 0x0000000403047825 */ /* 0x005fe400078e0208 */
[----:B------:R-:W2:Y:S04]  /*0310*/  LDG.E R6, desc[UR4][R6.64] ;  /* 0x0000000406067981 */ /* 0x000ea8000c1e1900 */
[----:B------:R-:W2:Y:S01]  /*0320*/  LDG.E R13, desc[UR4][R4.64] ;  /* 0x00000004040d7981 */ /* 0x000ea2000c1e1900 */
[----:B------:R-:W-:Y:S01]  /*0330*/  VIADD R2, R2, 0x1 ;  /* 0x0000000102027836 */ /* 0x000fe20000000000 */
[----:B------:R-:W-:-:S04]  /*0340*/  IADD3 R3, PT, PT, R0, R3, RZ ;  /* 0x0000000300037210 */ /* 0x000fc80007ffe0ff */
[----:B------:R-:W-:Y:S01]  /*0350*/  ISETP.NE.AND P0, PT, R2, RZ, PT ;  /* 0x000000ff0200720c */ /* 0x000fe20003f05270 */
[----:B--2---:R-:W-:-:S05]  /*0360*/  FFMA R13, -R6, UR7, R13 ;  /* 0x00000007060d7c23 */ /* 0x004fca000800010d */
[----:B------:R2:W-:Y:S07]  /*0370*/  STG.E desc[UR4][R4.64], R13 ;  /* 0x0000000d04007986 */ /* 0x0005ee000c101904 */
[----:B------:R-:W-:Y:S05]  /*0380*/  @P0 BRA `(.L_x_7) ;  /* 0xfffffffc00d80947 */ /* 0x000fea000383ffff */
.L_x_6:
[----:B------:R-:W-:Y:S05]  /*0390*/  BSYNC.RECONVERGENT B0 ;  /* 0x0000000000007941 */ /* 0x000fea0003800200 */
.L_x_5:
[----:B------:R-:W-:Y:S05]  /*03a0*/  @!P1 EXIT ;  /* 0x000000000000994d */ /* 0x000fea0003800000 */
.L_x_8:
[----:B-12---:R-:W0:Y:S08]  /*03b0*/  LDC.64 R4, c[0x0][0x390] ;  /* 0x0000e400ff047b82 */ /* 0x006e300000000a00 */
[----:B------:R-:W1:Y:S01]  /*03c0*/  LDC.64 R6, c[0x0][0x388] ;  /* 0x0000e200ff067b82 */ /* 0x000e620000000a00 */
[----:B0-----:R-:W-:-:S05]  /*03d0*/  IMAD.WIDE R12, R3, 0x4, R4 ;  /* 0x00000004030c7825 */ /* 0x001fca00078e0204 */
[----:B------:R-:W2:Y:S01]  /*03e0*/  LDG.E R2, desc[UR4][R12.64] ;  /* 0x000000040c027981 */ /* 0x000ea2000c1e1900 */
[----:B-1----:R-:W-:-:S05]  /*03f0*/  IMAD.WIDE R14, R3, 0x4, R6 ;  /* 0x00000004030e7825 */ /* 0x002fca00078e0206 */
[----:B------:R-:W2:Y:S01]  /*0400*/  LDG.E R5, desc[UR4][R14.64] ;  /* 0x000000040e057981 */ /* 0x000ea2000c1e1900 */
[----:B------:R-:W-:-:S04]  /*0410*/  IMAD.WIDE R6, R0, 0x4, R14 ;  /* 0x0000000400067825 */ /* 0x000fc800078e020e */
[----:B--2---:R-:W-:Y:S01]  /*0420*/  FFMA R17, -R2, UR8, R5 ;  /* 0x0000000802117c23 */ /* 0x004fe20008000105 */
[----:B------:R-:W-:-:S04]  /*0430*/  IMAD.WIDE R4, R0, 0x4, R12 ;  /* 0x0000000400047825 */ /* 0x000fc800078e020c */
[----:B------:R0:W-:Y:S04]  /*0440*/  STG.E desc[UR4][R14.64], R17 ;  /* 0x000000110e007986 */ /* 0x0001e8000c101904 */
[----:B------:R-:W2:Y:S04]  /*0450*/  LDG.E R2, desc[UR4][R4.64] ;  /* 0x0000000404027981 */ /* 0x000ea8000c1e1900 */
[----:B------:R-:W2:Y:S01]  /*0460*/  LDG.E R9, desc[UR4][R6.64] ;  /* 0x0000000406097981 */ /* 0x000ea2000c1e1900 */
[----:B------:R-:W-:-:S04]  /*0470*/  IMAD.WIDE R10, R0, 0x4, R6 ;  /* 0x00000004000a7825 */ /* 0x000fc800078e0206 */
[----:B--2---:R-:W-:Y:S01]  /*0480*/  FFMA R19, -R2, UR8, R9 ;  /* 0x0000000802137c23 */ /* 0x004fe20008000109 */
[----:B------:R-:W-:-:S04]  /*0490*/  IMAD.WIDE R8, R0, 0x4, R4 ;  /* 0x0000000400087825 */ /* 0x000fc800078e0204 */
[----:B------:R1:W-:Y:S04]  /*04a0*/  STG.E desc[UR4][R6.64], R19 ;  /* 0x0000001306007986 */ /* 0x0003e8000c101904 */
[----:B------:R-:W2:Y:S04]  /*04b0*/  LDG.E R2, desc[UR4][R8.64] ;  /* 0x0000000408027981 */ /* 0x000ea8000c1e1900 */
[----:B------:R-:W2:Y:S01]  /*04c0*/  LDG.E R13, desc[UR4][R10.64] ;  /* 0x000000040a0d7981 */ /* 0x000ea2000c1e1900 */
[----:B0-----:R-:W-:-:S04]  /*04d0*/  IMAD.WIDE R14, R0, 0x4, R10 ;  /* 0x00000004000e7825 */ /* 0x001fc800078e020a */
[----:B--2---:R-:W-:Y:S01]  /*04e0*/  FFMA R21, -R2, UR8, R13 ;  /* 0x0000000802157c23 */ /* 0x004fe2000800010d */
[----:B------:R-:W-:-:S04]  /*04f0*/  IMAD.WIDE R12, R0, 0x4, R8 ;  /* 0x00000004000c7825 */ /* 0x000fc800078e0208 */
[----:B------:R1:W-:Y:S04]  /*0500*/  STG.E desc[UR4][R10.64], R21 ;  /* 0x000000150a007986 */ /* 0x0003e8000c101904 */
[----:B------:R-:W2:Y:S04]  /*0510*/  LDG.E R12, desc[UR4][R12.64] ;  /* 0x000000040c0c7981 */ /* 0x000ea8000c1e1900 */
[----:B------:R-:W2:Y:S01]  /*0520*/  LDG.E R5, desc[UR4][R14.64] ;  /* 0x000000040e057981 */ /* 0x000ea2000c1e1900 */
[----:B------:R-:W-:-:S04]  /*0530*/  LEA R3, R0, R3, 0x2 ;  /* 0x0000000300037211 */ /* 0x000fc800078e10ff */
[----:B------:R-:W-:Y:S01]  /*0540*/  ISETP.GE.AND P0, PT, R3, UR6, PT ;  /* 0x0000000603007c0c */ /* 0x000fe2000bf06270 */
[----:B--2---:R-:W-:-:S05]  /*0550*/  FFMA R5, -R12, UR8, R5 ;  /* 0x000000080c057c23 */ /* 0x004fca0008000105 */
[----:B------:R1:W-:Y:S07]  /*0560*/  STG.E desc[UR4][R14.64], R5 ;  /* 0x000000050e007986 */ /* 0x0003ee000c101904 */
[----:B------:R-:W-:Y:S05]  /*0570*/  @!P0 BRA `(.L_x_8) ;  /* 0xfffffffc008c8947 */ /* 0x000fea000383ffff */
[----:B------:R-:W-:Y:S05]  /*0580*/  EXIT ;  /* 0x000000000000794d */ /* 0x000fea0003800000 */
.L_x_9:
        /* <DEDUP_REMOVED lines=15> */
.L_x_24:


//--------------------- .text._Z8update_xiPfPKff  --------------------------
	.section	.text._Z8update_xiPfPKff,"ax",@progbits
	.align	128
        .global         _Z8update_xiPfPKff
        .type           _Z8update_xiPfPKff,@function
        .size           _Z8update_xiPfPKff,(.L_x_25 - _Z8update_xiPfPKff)
        .other          _Z8update_xiPfPKff,@"STO_CUDA_ENTRY STV_DEFAULT"
_Z8update_xiPfPKff:
.text._Z8update_xiPfPKff:
        /* <DEDUP_REMOVED lines=47> */
.L_x_12:
        /* <DEDUP_REMOVED lines=10> */
.L_x_11:
[----:B------:R-:W-:Y:S05]  /*0390*/  BSYNC.RECONVERGENT B0 ;  /* 0x0000000000007941 */ /* 0x000fea0003800200 */
.L_x_10:
[----:B------:R-:W-:Y:S05]  /*03a0*/  @!P1 EXIT ;  /* 0x000000000000994d */ /* 0x000fea0003800000 */
.L_x_13:
        /* <DEDUP_REMOVED lines=30> */
.L_x_14:
        /* <DEDUP_REMOVED lines=15> */
.L_x_25:


//--------------------- .text._Z6reduceiPKfS0_Pf  --------------------------
	.section	.text._Z6reduceiPKfS0_Pf,"ax",@progbits
	.align	128
        .global         _Z6reduceiPKfS0_Pf
        .type           _Z6reduceiPKfS0_Pf,@function
        .size           _Z6reduceiPKfS0_Pf,(.L_x_26 - _Z6reduceiPKfS0_Pf)
        .other          _Z6reduceiPKfS0_Pf,@"STO_CUDA_ENTRY STV_DEFAULT"
_Z6reduceiPKfS0_Pf:
.text._Z6reduceiPKfS0_Pf:
[----:B------:R-:W-:Y:S01]  /*0000*/  LDC R1, c[0x0][0x37c] ;  /* 0x0000df00ff017b82 */ /* 0x000fe20000000800 */
[----:B------:R-:W0:Y:S07]  /*0010*/  S2R R2, SR_TID.X ;  /* 0x0000000000027919 */ /* 0x000e2e0000002100 */
[----:B------:R-:W0:Y:S01]  /*0020*/  S2UR UR6, SR_CTAID.X ;  /* 0x00000000000679c3 */ /* 0x000e220000002500 */
[----:B------:R-:W1:Y:S01]  /*0030*/  LDCU UR8, c[0x0][0x380] ;  /* 0x00007000ff0877ac */ /* 0x000e620008000800 */
[----:B------:R-:W-:Y:S01]  /*0040*/  BSSY.RECONVERGENT B0, `(.L_x_15) ;  /* 0x0000051000007945 */ /* 0x000fe20003800200 */
[----:B------:R-:W-:Y:S01]  /*0050*/  HFMA2 R0, -RZ, RZ, 0, 0 ;  /* 0x00000000ff007431 */ /* 0x000fe200000001ff */
[----:B------:R-:W2:Y:S04]  /*0060*/  LDCU.64 UR4, c[0x0][0x358] ;  /* 0x00006b00ff0477ac */ /* 0x000ea80008000a00 */
[----:B------:R-:W0:Y:S01]  /*0070*/  LDC R3, c[0x0][0x360] ;  /* 0x0000d800ff037b82 */ /* 0x000e220000000800 */
[----:B------:R-:W3:Y:S01]  /*0080*/  LDCU UR7, c[0x0][0x370] ;  /* 0x00006e00ff0777ac */ /* 0x000ee20008000800 */
[----:B0-----:R-:W-:-:S02]  /*0090*/  IMAD R2, R3, UR6, R2 ;  /* 0x0000000603027c24 */ /* 0x001fc4000f8e0202 */
[----:B---3--:R-:W-:-:S03]  /*00a0*/  IMAD R3, R3, UR7, RZ ;  /* 0x0000000703037c24 */ /* 0x008fc6000f8e02ff */
[----:B-1----:R-:W-:-:S13]  /*00b0*/  ISETP.GE.AND P0, PT, R2, UR8, PT ;  /* 0x0000000802007c0c */ /* 0x002fda000bf06270 */
[----:B--2---:R-:W-:Y:S05]  /*00c0*/  @P0 BRA `(.L_x_16) ;  /* 0x0000000400200947 */ /* 0x004fea0003800000 */
[----:B------:R-:W0:Y:S01]  /*00d0*/  I2F.U32.RP R8, R3 ;  /* 0x0000000300087306 */ /* 0x000e220000209000 */
[C---:B------:R-:W-:Y:S01]  /*00e0*/  IADD3 R0, PT, PT, R3.reuse, R2, RZ ;  /* 0x0000000203007210 */ /* 0x040fe20007ffe0ff */
[----:B------:R-:W-:Y:S01]  /*00f0*/  IMAD.MOV R9, RZ, RZ, -R3 ;  /* 0x000000ffff097224 */ /* 0x000fe200078e0a03 */
[----:B------:R-:W-:Y:S01]  /*0100*/  ISETP.NE.U32.AND P2, PT, R3, RZ, PT ;  /* 0x000000ff0300720c */ /* 0x000fe20003f45070 */
[----:B------:R-:W-:Y:S01]  /*0110*/  BSSY.RECONVERGENT B1, `(.L_x_17) ;  /* 0x0000029000017945 */ /* 0x000fe20003800200 */
[C---:B------:R-:W-:Y:S02]  /*0120*/  ISETP.GE.AND P0, PT, R0.reuse, UR8, PT ;  /* 0x0000000800007c0c */ /* 0x040fe4000bf06270 */
[----:B------:R-:W-:Y:S02]  /*0130*/  VIMNMX R7, PT, PT, R0, UR8, !PT ;  /* 0x0000000800077c48 */ /* 0x000fe4000ffe0100 */
[----:B------:R-:W-:-:S04]  /*0140*/  SEL R6, RZ, 0x1, P0 ;  /* 0x00000001ff067807 */ /* 0x000fc80000000000 */
[----:B------:R-:W-:Y:S01]  /*0150*/  IADD3 R0, PT, PT, R7, -R0, -R6 ;  /* 0x8000000007007210 */ /* 0x000fe20007ffe806 */
[----:B0-----:R-:W0:Y:S02]  /*0160*/  MUFU.RCP R8, R8 ;  /* 0x0000000800087308 */ /* 0x001e240000001000 */
[----:B0-----:R-:W-:-:S06]  /*0170*/  IADD3 R4, PT, PT, R8, 0xffffffe, RZ ;  /* 0x0ffffffe08047810 */ /* 0x001fcc0007ffe0ff */
[----:B------:R0:W1:Y:S02]  /*0180*/  F2I.FTZ.U32.TRUNC.NTZ R5, R4 ;  /* 0x0000000400057305 */ /* 0x000064000021f000 */
[----:B0-----:R-:W-:Y:S01]  /*0190*/  MOV R4, RZ ;  /* 0x000000ff00047202 */ /* 0x001fe20000000f00 */
[----:B-1----:R-:W-:-:S04]  /*01a0*/  IMAD R9, R9, R5, RZ ;  /* 0x0000000509097224 */ /* 0x002fc800078e02ff */
[----:B------:R-:W-:-:S06]  /*01b0*/  IMAD.HI.U32 R5, R5, R9, R4 ;  /* 0x0000000905057227 */ /* 0x000fcc00078e0004 */
[----:B------:R-:W-:-:S04]  /*01c0*/  IMAD.HI.U32 R5, R5, R0, RZ ;  /* 0x0000000005057227 */ /* 0x000fc800078e00ff */
[----:B------:R-:W-:-:S04]  /*01d0*/  IMAD.MOV R4, RZ, RZ, -R5 ;  /* 0x000000ffff047224 */ /* 0x000fc800078e0a05 */
[----:B------:R-:W-:-:S05]  /*01e0*/  IMAD R0, R3, R4, R0 ;  /* 0x0000000403007224 */ /* 0x000fca00078e0200 */
[----:B------:R-:W-:-:S13]  /*01f0*/  ISETP.GE.U32.AND P0, PT, R0, R3, PT ;  /* 0x000000030000720c */ /* 0x000fda0003f06070 */
[----:B------:R-:W-:Y:S02]  /*0200*/  @P0 IADD3 R0, PT, PT, -R3, R0, RZ ;  /* 0x0000000003000210 */ /* 0x000fe40007ffe1ff */
[----:B------:R-:W-:Y:S02]  /*0210*/  @P0 IADD3 R5, PT, PT, R5, 0x1, RZ ;  /* 0x0000000105050810 */ /* 0x000fe40007ffe0ff */
[----:B------:R-:W-:-:S13]  /*0220*/  ISETP.GE.U32.AND P1, PT, R0, R3, PT ;  /* 0x000000030000720c */ /* 0x000fda0003f26070 */
[----:B------:R-:W-:Y:S01]  /*0230*/  @P1 VIADD R5, R5, 0x1 ;  /* 0x0000000105051836 */ /* 0x000fe20000000000 */
[----:B------:R-:W-:-:S04]  /*0240*/  @!P2 LOP3.LUT R5, RZ, R3, RZ, 0x33, !PT ;  /* 0x00000003ff05a212 */ /* 0x000fc800078e33ff */
[----:B------:R-:W-:-:S04]  /*0250*/  IADD3 R5, PT, PT, R6, R5, RZ ;  /* 0x0000000506057210 */ /* 0x000fc80007ffe0ff */
[C---:B------:R-:W-:Y:S02]  /*0260*/  LOP3.LUT R0, R5.reuse, 0x3, RZ, 0xc0, !PT ;  /* 0x0000000305007812 */ /* 0x040fe400078ec0ff */
[----:B------:R-:W-:Y:S02]  /*0270*/  ISETP.GE.U32.AND P1, PT, R5, 0x3, PT ;  /* 0x000000030500780c */ /* 0x000fe40003f26070 */
[----:B------:R-:W-:Y:S02]  /*0280*/  ISETP.NE.AND P0, PT, R0, 0x3, PT ;  /* 0x000000030000780c */ /* 0x000fe40003f05270 */
[----:B------:R-:W-:-:S11]  /*0290*/  MOV R0, RZ ;  /* 0x000000ff00007202 */ /* 0x000fd60000000f00 */
[----:B------:R-:W-:Y:S05]  /*02a0*/  @!P0 BRA `(.L_x_18) ;  /* 0x00000000003c8947 */ /* 0x000fea0003800000 */
[----:B------:R-:W0:Y:S01]  /*02b0*/  LDC.64 R8, c[0x0][0x390] ;  /* 0x0000e400ff087b82 */ /* 0x000e220000000a00 */
[----:B------:R-:W-:-:S05]  /*02c0*/  VIADD R0, R5, 0x1 ;  /* 0x0000000105007836 */ /* 0x000fca0000000000 */
[----:B------:R-:W-:Y:S02]  /*02d0*/  LOP3.LUT R4, R0, 0x3, RZ, 0xc0, !PT ;  /* 0x0000000300047812 */ /* 0x000fe400078ec0ff */
[----:B------:R-:W1:Y:S01]  /*02e0*/  LDC.64 R10, c[0x0][0x388] ;  /* 0x0000e200ff0a7b82 */ /* 0x000e620000000a00 */
[----:B------:R-:W-:Y:S02]  /*02f0*/  MOV R0, RZ ;  /* 0x000000ff00007202 */ /* 0x000fe40000000f00 */
[----:B------:R-:W-:-:S07]  /*0300*/  IADD3 R12, PT, PT, -R4, RZ, RZ ;  /* 0x000000ff040c7210 */ /* 0x000fce0007ffe1ff */
.L_x_19:
[----:B0-----:R-:W-:-:S04]  /*0310*/  IMAD.WIDE R4, R2, 0x4, R8 ;  /* 0x0000000402047825 */ /* 0x001fc800078e0208 */
[----:B-1----:R-:W-:Y:S02]  /*0320*/  IMAD.WIDE R6, R2, 0x4, R10 ;  /* 0x0000000402067825 */ /* 0x002fe400078e020a */
[----:B------:R-:W2:Y:S04]  /*0330*/  LDG.E R4, desc[UR4][R4.64] ;  /* 0x0000000404047981 */ /* 0x000ea8000c1e1900 */
[----:B------:R-:W2:Y:S01]  /*0340*/  LDG.E R7, desc[UR4][R6.64] ;  /* 0x0000000406077981 */ /* 0x000ea2000c1e1900 */
[----:B------:R-:W-:Y:S01]  /*0350*/  VIADD R12, R12, 0x1 ;  /* 0x000000010c0c7836 */ /* 0x000fe20000000000 */
[----:B------:R-:W-:-:S04]  /*0360*/  IADD3 R2, PT, PT, R3, R2, RZ ;  /* 0x0000000203027210 */ /* 0x000fc80007ffe0ff */
[----:B------:R-:W-:Y:S01]  /*0370*/  ISETP.NE.AND P0, PT, R12, RZ, PT ;  /* 0x000000ff0c00720c */ /* 0x000fe20003f05270 */
[----:B--2---:R-:W-:-:S12]  /*0380*/  FFMA R0, R7, R4, R0 ;  /* 0x0000000407007223 */ /* 0x004fd80000000000 */
[----:B------:R-:W-:Y:S05]  /*0390*/  @P0 BRA `(.L_x_19) ;  /* 0xfffffffc00dc0947 */ /* 0x000fea000383ffff */
.L_x_18:
[----:B------:R-:W-:Y:S05]  /*03a0*/  BSYNC.RECONVERGENT B1 ;  /* 0x0000000000017941 */ /* 0x000fea0003800200 */
.L_x_17:
[----:B------:R-:W-:Y:S05]  /*03b0*/  @!P1 BRA `(.L_x_16) ;  /* 0x0000000000649947 */ /* 0x000fea0003800000 */
.L_x_20:
[----:B------:R-:W0:Y:S08]  /*03c0*/  LDC.64 R4, c[0x0][0x388] ;  /* 0x0000e200ff047b82 */ /* 0x000e300000000a00 */
[----:B------:R-:W1:Y:S01]  /*03d0*/  LDC.64 R6, c[0x0][0x390] ;  /* 0x0000e400ff067b82 */ /* 0x000e620000000a00 */
[----:B0-----:R-:W-:-:S04]  /*03e0*/  IMAD.WIDE R16, R2, 0x4, R4 ;  /* 0x0000000402107825 */ /* 0x001fc800078e0204 */
[----:B------:R-:W-:Y:S02]  /*03f0*/  IMAD.WIDE R4, R3, 0x4, R16 ;  /* 0x0000000403047825 */ /* 0x000fe400078e0210 */
[----:B------:R-:W2:Y:S02]  /*0400*/  LDG.E R17, desc[UR4][R16.64] ;  /* 0x0000000410117981 */ /* 0x000ea4000c1e1900 */
[----:B-1----:R-:W-:-:S04]  /*0410*/  IMAD.WIDE R18, R2, 0x4, R6 ;  /* 0x0000000402127825 */ /* 0x002fc800078e0206 */
[C---:B------:R-:W-:Y:S02]  /*0420*/  IMAD.WIDE R6, R3.reuse, 0x4, R18 ;  /* 0x0000000403067825 */ /* 0x040fe400078e0212 */
[----:B------:R-:W2:Y:S02]  /*0430*/  LDG.E R18, desc[UR4][R18.64] ;  /* 0x0000000412127981 */ /* 0x000ea4000c1e1900 */
[C---:B------:R-:W-:Y:S02]  /*0440*/  IMAD.WIDE R8, R3.reuse, 0x4, R4 ;  /* 0x0000000403087825 */ /* 0x040fe400078e0204 */
[----:B------:R-:W3:Y:S02]  /*0450*/  LDG.E R4, desc[UR4][R4.64] ;  /* 0x0000000404047981 */ /* 0x000ee4000c1e1900 */
[C---:B------:R-:W-:Y:S02]  /*0460*/  IMAD.WIDE R10, R3.reuse, 0x4, R6 ;  /* 0x00000004030a7825 */ /* 0x040fe400078e0206 */
[----:B------:R-:W3:Y:S02]  /*0470*/  LDG.E R6, desc[UR4][R6.64] ;  /* 0x0000000406067981 */ /* 0x000ee4000c1e1900 */
[----:B------:R-:W-:-:S02]  /*0480*/  IMAD.WIDE R12, R3, 0x4, R8 ;  /* 0x00000004030c7825 */ /* 0x000fc400078e0208 */
[----:B------:R-:W4:Y:S02]  /*0490*/  LDG.E R20, desc[UR4][R8.64] ;  /* 0x0000000408147981 */ /* 0x000f24000c1e1900 */
[C---:B------:R-:W-:Y:S02]  /*04a0*/  IMAD.WIDE R14, R3.reuse, 0x4, R10 ;  /* 0x00000004030e7825 */ /* 0x040fe400078e020a */
[----:B------:R-:W4:Y:S04]  /*04b0*/  LDG.E R10, desc[UR4][R10.64] ;  /* 0x000000040a0a7981 */ /* 0x000f28000c1e1900 */
[----:B------:R-:W5:Y:S04]  /*04c0*/  LDG.E R12, desc[UR4][R12.64] ;  /* 0x000000040c0c7981 */ /* 0x000f68000c1e1900 */
[----:B------:R-:W5:Y:S01]  /*04d0*/  LDG.E R14, desc[UR4][R14.64] ;  /* 0x000000040e0e7981 */ /* 0x000f62000c1e1900 */
[----:B------:R-:W-:-:S04]  /*04e0*/  LEA R2, R3, R2, 0x2 ;  /* 0x0000000203027211 */ /* 0x000fc800078e10ff */
[----:B------:R-:W-:Y:S01]  /*04f0*/  ISETP.GE.AND P0, PT, R2, UR8, PT ;  /* 0x0000000802007c0c */ /* 0x000fe2000bf06270 */
[----:B--2---:R-:W-:-:S04]  /*0500*/  FFMA R17, R17, R18, R0 ;  /* 0x0000001211117223 */ /* 0x004fc80000000000 */
[----:B---3--:R-:W-:-:S04]  /*0510*/  FFMA R17, R4, R6, R17 ;  /* 0x0000000604117223 */ /* 0x008fc80000000011 */
[----:B----4-:R-:W-:-:S04]  /*0520*/  FFMA R17, R20, R10, R17 ;  /* 0x0000000a14117223 */ /* 0x010fc80000000011 */
[----:B-----5:R-:W-:Y:S01]  /*0530*/  FFMA R0, R12, R14, R17 ;  /* 0x0000000e0c007223 */ /* 0x020fe20000000011 */
[----:B------:R-:W-:Y:S06]  /*0540*/  @!P0 BRA `(.L_x_20) ;  /* 0xfffffffc009c8947 */ /* 0x000fec000383ffff */
.L_x_16:
[----:B------:R-:W-:Y:S05]  /*0550*/  BSYNC.RECONVERGENT B0 ;  /* 0x0000000000007941 */ /* 0x000fea0003800200 */
.L_x_15:
[----:B------:R-:W0:Y:S02]  /*0560*/  LDC.64 R2, c[0x0][0x398] ;  /* 0x0000e600ff027b82 */ /* 0x000e240000000a00 */
[----:B0-----:R-:W2:Y:S02]  /*0570*/  LDG.E R5, desc[UR4][R2.64] ;  /* 0x0000000402057981 */ /* 0x001ea4000c1e1900 */
[----:B--2---:R-:W-:-:S05]  /*0580*/  FADD R5, R5, R0 ;  /* 0x0000000005057221 */ /* 0x004fca0000000000 */
[----:B------:R-:W-:Y:S01]  /*0590*/  STG.E desc[UR4][R2.64], R5 ;  /* 0x0000000502007986 */ /* 0x000fe2000c101904 */
[----:B------:R-:W-:Y:S05]  /*05a0*/  EXIT ;  /* 0x000000000000794d */ /* 0x000fea0003800000 */
.L_x_21:
        /* <DEDUP_REMOVED lines=13> */
.L_x_26:


//--------------------- .text._Z10compute_ApiPKfPf --------------------------
	.section	.text._Z10compute_ApiPKfPf,"ax",@progbits
	.align	128
        .global         _Z10compute_ApiPKfPf
        .type           _Z10compute_ApiPKfPf,@function
        .size           _Z10compute_ApiPKfPf,(.L_x_27 - _Z10compute_ApiPKfPf)
        .other          _Z10compute_ApiPKfPf,@"STO_CUDA_ENTRY STV_DEFAULT"
_Z10compute_ApiPKfPf:
.text._Z10compute_ApiPKfPf:
[----:B------:R-:W-:Y:S01]  /*0000*/  LDC R1, c[0x0][0x37c] ;  /* 0x0000df00ff017b82 */ /* 0x000fe20000000800 */
[----:B------:R-:W0:Y:S07]  /*0010*/  S2R R2, SR_TID.Y ;  /* 0x0000000000027919 */ /* 0x000e2e0000002200 */
[----:B------:R-:W1:Y:S01]  /*0020*/  LDC R0, c[0x0][0x360] ;  /* 0x0000d800ff007b82 */ /* 0x000e620000000800 */
[----:B------:R-:W1:Y:S07]  /*0030*/  S2R R3, SR_TID.X ;  /* 0x0000000000037919 */ /* 0x000e6e0000002100 */
[----:B------:R-:W0:Y:S08]  /*0040*/  S2UR UR5, SR_CTAID.Y ;  /* 0x00000000000579c3 */ /* 0x000e300000002600 */
[----:B------:R-:W0:Y:S08]  /*0050*/  LDC R5, c[0x0][0x364] ;  /* 0x0000d900ff057b82 */ /* 0x000e300000000800 */
[----:B------:R-:W1:Y:S08]  /*0060*/  S2UR UR4, SR_CTAID.X ;  /* 0x00000000000479c3 */ /* 0x000e700000002500 */
[----:B------:R-:W2:Y:S01]  /*0070*/  LDC R11, c[0x0][0x380] ;  /* 0x0000e000ff0b7b82 */ /* 0x000ea20000000800 */
[----:B0-----:R-:W-:-:S05]  /*0080*/  IMAD R5, R5, UR5, R2 ;  /* 0x0000000505057c24 */ /* 0x001fca000f8e0202 */
[----:B------:R-:W-:Y:S01]  /*0090*/  ISETP.NE.AND P0, PT, R5, RZ, PT ;  /* 0x000000ff0500720c */ /* 0x000fe20003f05270 */
[----:B-1----:R-:W-:Y:S01]  /*00a0*/  IMAD R0, R0, UR4, R3 ;  /* 0x0000000400007c24 */ /* 0x002fe2000f8e0203 */
[----:B------:R-:W0:Y:S04]  /*00b0*/  LDCU.64 UR4, c[0x0][0x358] ;  /* 0x00006b00ff0477ac */ /* 0x000e280008000a00 */
[----:B------:R-:W-:-:S04]  /*00c0*/  ISETP.GT.AND P0, PT, R0, RZ, P0 ;  /* 0x000000ff0000720c */ /* 0x000fc80000704270 */
[----:B--2---:R-:W-:-:S04]  /*00d0*/  ISETP.LE.AND P0, PT, R0, R11, P0 ;  /* 0x0000000b0000720c */ /* 0x004fc80000703270 */
[----:B------:R-:W-:-:S13]  /*00e0*/  ISETP.LE.AND P0, PT, R5, R11, P0 ;  /* 0x0000000b0500720c */ /* 0x000fda0000703270 */
[----:B------:R-:W1:Y:S01]  /*00f0*/  @!P0 LDC.64 R2, c[0x0][0x390] ;  /* 0x0000e400ff028b82 */ /* 0x000e620000000a00 */
[----:B------:R-:W-:-:S04]  /*0100*/  @!P0 IMAD R7, R0, R11, R5 ;  /* 0x0000000b00078224 */ /* 0x000fc800078e0205 */
[----:B-1----:R-:W-:-:S05]  /*0110*/  @!P0 IMAD.WIDE R2, R7, 0x4, R2 ;  /* 0x0000000407028825 */ /* 0x002fca00078e0202 */
[----:B0-----:R0:W-:Y:S01]  /*0120*/  @!P0 STG.E desc[UR4][R2.64], RZ ;  /* 0x000000ff02008986 */ /* 0x0011e2000c101904 */
[----:B------:R-:W-:Y:S05]  /*0130*/  @!P0 EXIT ;  /* 0x000000000000894d */ /* 0x000fea0003800000 */
[----:B0-----:R-:W0:Y:S01]  /*0140*/  LDC.64 R2, c[0x0][0x388] ;  /* 0x0000e200ff027b82 */ /* 0x001e220000000a00 */
[CC--:B------:R-:W-:Y:S02]  /*0150*/  IMAD R4, R0.reuse, R11.reuse, -R11 ;  /* 0x0000000b00047224 */ /* 0x0c0fe400078e0a0b */
[----:B------:R-:W-:-:S03]  /*0160*/  IMAD R0, R0, R11, R5 ;  /* 0x0000000b00007224 */ /* 0x000fc600078e0205 */
[----:B------:R-:W-:Y:S02]  /*0170*/  IADD3 R7, PT, PT, R5, R4, RZ ;  /* 0x0000000405077210 */ /* 0x000fe40007ffe0ff */
[C---:B------:R-:W-:Y:S02]  /*0180*/  IADD3 R11, PT, PT, R0.reuse, R11, RZ ;  /* 0x0000000b000b7210 */ /* 0x040fe40007ffe0ff */
[C---:B------:R-:W-:Y:S01]  /*0190*/  IADD3 R15, PT, PT, R0.reuse, -0x1, RZ ;  /* 0xffffffff000f7810 */ /* 0x040fe20007ffe0ff */
[----:B0-----:R-:W-:-:S04]  /*01a0*/  IMAD.WIDE.U32 R4, R0, 0x4, R2 ;  /* 0x0000000400047825 */ /* 0x001fc800078e0002 */
[--C-:B------:R-:W-:Y:S01]  /*01b0*/  IMAD.WIDE.U32 R6, R7, 0x4, R2.reuse ;  /* 0x0000000407067825 */ /* 0x100fe200078e0002 */
[----:B------:R-:W2:Y:S04]  /*01c0*/  LDG.E R16, desc[UR4][R4.64] ;  /* 0x0000000404107981 */ /* 0x000ea8000c1e1900 */
[----:B------:R-:W3:Y:S01]  /*01d0*/  LDG.E R17, desc[UR4][R6.64] ;  /* 0x0000000406117981 */ /* 0x000ee2000c1e1900 */
[----:B------:R-:W-:-:S03]  /*01e0*/  IMAD.WIDE.U32 R10, R11, 0x4, R2 ;  /* 0x000000040b0a7825 */ /* 0x000fc600078e0002 */
[----:B------:R-:W4:Y:S01]  /*01f0*/  LDG.E R18, desc[UR4][R4.64+0x4] ;  /* 0x0000040404127981 */ /* 0x000f22000c1e1900 */
[----:B------:R-:W-:-:S03]  /*0200*/  IMAD.WIDE.U32 R14, R15, 0x4, R2 ;  /* 0x000000040f0e7825 */ /* 0x000fc600078e0002 */
[----:B------:R0:W5:Y:S04]  /*0210*/  LDG.E R12, desc[UR4][R10.64] ;  /* 0x000000040a0c7981 */ /* 0x000168000c1e1900 */
[----:B------:R-:W4:Y:S01]  /*0220*/  LDG.E R14, desc[UR4][R14.64] ;  /* 0x000000040e0e7981 */ /* 0x000f22000c1e1900 */
[----:B0-----:R-:W0:Y:S02]  /*0230*/  LDC.64 R10, c[0x0][0x390] ;  /* 0x0000e400ff0a7b82 */ /* 0x001e240000000a00 */
[----:B0-----:R-:W-:Y:S01]  /*0240*/  IMAD.WIDE.U32 R4, R0, 0x4, R10 ;  /* 0x0000000400047825 */ /* 0x001fe200078e000a */
[----:B--2---:R-:W-:Y:S08]  /*0250*/  F2F.F64.F32 R2, R16 ;  /* 0x0000001000027310 */ /* 0x004ff00000201800 */
[----:B---3--:R-:W0:Y:S08]  /*0260*/  F2F.F64.F32 R8, R17 ;  /* 0x0000001100087310 */ /* 0x008e300000201800 */
[----:B-----5:R-:W1:Y:S01]  /*0270*/  F2F.F64.F32 R12, R12 ;  /* 0x0000000c000c7310 */ /* 0x020e620000201800 */
[----:B0-----:R-:W-:-:S07]  /*0280*/  DFMA R2, R2, 4, -R8 ;  /* 0x401000000202782b */ /* 0x001fce0000000808 */
[----:B----4-:R-:W0:Y:S01]  /*0290*/  F2F.F64.F32 R6, R14 ;  /* 0x0000000e00067310 */ /* 0x010e220000201800 */
[----:B-1----:R-:W-:-:S07]  /*02a0*/  DADD R2, R2, -R12 ;  /* 0x0000000002027229 */ /* 0x002fce000000080c */
[----:B------:R-:W1:Y:S01]  /*02b0*/  F2F.F64.F32 R8, R18 ;  /* 0x0000001200087310 */ /* 0x000e620000201800 */
[----:B0-----:R-:W-:-:S08]  /*02c0*/  DADD R2, R2, -R6 ;  /* 0x0000000002027229 */ /* 0x001fd00000000806 */
[----:B-1----:R-:W-:-:S10]  /*02d0*/  DADD R2, R2, -R8 ;  /* 0x0000000002027229 */ /* 0x002fd40000000808 */
[----:B------:R-:W0:Y:S02]  /*02e0*/  F2F.F32.F64 R3, R2 ;  /* 0x0000000200037310 */ /* 0x000e240000301000 */
[----:B0-----:R-:W-:Y:S01]  /*02f0*/  STG.E desc[UR4][R4.64], R3 ;  /* 0x0000000304007986 */ /* 0x001fe2000c101904 */
[----:B------:R-:W-:Y:S05]  /*0300*/  EXIT ;  /* 0x000000000000794d */ /* 0x000fea0003800000 */
.L_x_22:
        /* <DEDUP_REMOVED lines=15> */
.L_x_27:


//--------------------- .nv.shared.reserved.0     --------------------------
	.section	.nv.shared.reserved.0,"aw",@nobits
	.weak		__nv_reservedSMEM_offset_0_alias
	.size		__nv_reservedSMEM_offset_0_alias, 0, 64
	.other		__nv_reservedSMEM_offset_0_alias,@"STO_CUDA_RESERVED_SHARED STV_DEFAULT"
__nv_reservedSMEM_offset_0_alias:
	.zero		0
	.zero		64


//--------------------- .nv.constant0._Z8update_piPKfPff --------------------------
	.section	.nv.constant0._Z8update_piPKfPff,"a",@progbits
	.sectionflags	@""
	.align	4
.nv.constant0._Z8update_piPKfPff:
	.zero		924


//--------------------- .nv.constant0._Z8update_riPfPKff --------------------------
	.section	.nv.constant0._Z8update_riPfPKff,"a",@progbits
	.sectionflags	@""
	.align	4
.nv.constant0._Z8update_riPfPKff:
	.zero		924


//--------------------- .nv.constant0._Z8update_xiPfPKff --------------------------
	.section	.nv.constant0._Z8update_xiPfPKff,"a",@progbits
	.sectionflags	@""
	.align	4
.nv.constant0._Z8update_xiPfPKff:
	.zero		924


//--------------------- .nv.constant0._Z6reduceiPKfS0_Pf --------------------------
	.section	.nv.constant0._Z6reduceiPKfS0_Pf,"a",@progbits
	.sectionflags	@""
	.align	4
.nv.constant0._Z6reduceiPKfS0_Pf:
	.zero		928


//--------------------- .nv.constant0._Z10compute_ApiPKfPf --------------------------
	.section	.nv.constant0._Z10compute_ApiPKfPf,"a",@progbits
	.sectionflags	@""
	.align	4
.nv.constant0._Z10compute_ApiPKfPf:
	.zero		920


//--------------------- SYMBOLS --------------------------

	.type		.nv.reservedSmem.offset0,@object
	.size		.nv.reservedSmem.offset0,0x4
